	.target	sm_90a

	.elftype	@"ET_EXEC"


//--------------------- .note.nv.tkinfo           --------------------------
	.section	.note.nv.tkinfo,"",@"SHT_NOTE"
	.sectionflags	@"SHF_NOTE_NV_TKINFO"
	.tkinfo
        /*0018*/ 	.word	0x00000002
        /*0030*/ 	.string	""
        /*0030*/ 	.string	"ptxas"
        /*0030*/ 	.string	"Cuda compilation tools, release 13.0, V13.0.88"
        /*0030*/ 	.string	"Build cuda_13.0.r13.0/compiler.36424714_0"
        /*0030*/ 	.string	"-arch sm_90a -m 64 "



//--------------------- .note.nv.cuinfo           --------------------------
	.section	.note.nv.cuinfo,"",@"SHT_NOTE"
	.sectionflags	@"SHF_NOTE_NV_CUINFO"
        /*0018*/ 	.short	0x0002
        /*001a*/ 	.short	0x005a
        /*001c*/ 	.short	0x0082
	.zero		2


//--------------------- .nv.info                  --------------------------
	.section	.nv.info,"",@"SHT_CUDA_INFO"
	.align	4


	//----- nvinfo : EIATTR_REGCOUNT
	.align		4
        /*0000*/ 	.byte	0x04, 0x2f
        /*0002*/ 	.short	(.L_15 - .L_14)
	.align		4
.L_14:
        /*0004*/ 	.word	index@(_ZN7cutlass13device_kernelINS_4gemm6kernel13GemmUniversalIN4cute5tupleIJiiiiEEENS1_10collective13CollectiveMmaINS1_34MainloopSm90TmaGmmaWarpSpecializedILi4ENS5_IJNS4_1CILi2EEESB_NSA_ILi1EEEEEENS1_35KernelTmaWarpSpecializedCooperativeEEENS5_IJNSA_ILi128EEENSA_ILi64EEESH_EEEfNS5_IJlSC_lEEEfSJ_NS4_8TiledMMAINS4_8MMA_AtomIJNS4_4SM904GMMA29MMA_64x64x8_F32TF32TF32_SS_TNILNSN_7ScaleInE1ELSP_1EEEEEENS4_6LayoutINS5_IJSB_SC_SC_EEENS5_IJSC_NSA_ILi0EEESU_EEEEENS5_IJNS4_10UnderscoreESX_SX_EEEEENS4_23SM90_TMA_LOAD_MULTICASTENS4_14ComposedLayoutINS4_7SwizzleILi3ELi4ELi3EEENS4_18smem_ptr_flag_bitsILi32EEENSS_INS5_IJNSA_ILi8EEENSA_ILi32EEEEEENS5_IJS17_SC_EEEEEEEvNS4_8identityES10_S1B_vS1C_EENS_8epilogue10collective6detail29Sm90TmaWarpSpecializedAdapterINS1F_15DefaultEpilogueIfSJ_SJ_NS1E_6thread17LinearCombinationIfLi1EffLNS1J_9ScaleType4KindE0ELNS_15FloatRoundStyleE2EfEENS1_15EpilogueDefaultEEEEEvvEEEEvNT_6ParamsE)
        /*0008*/ 	.word	0x000000a8


	//----- nvinfo : EIATTR_FRAME_SIZE
	.align		4
.L_15:
        /*000c*/ 	.byte	0x04, 0x11
        /*000e*/ 	.short	(.L_17 - .L_16)
	.align		4
.L_16:
        /*0010*/ 	.word	index@(_ZN7cutlass13device_kernelINS_4gemm6kernel13GemmUniversalIN4cute5tupleIJiiiiEEENS1_10collective13CollectiveMmaINS1_34MainloopSm90TmaGmmaWarpSpecializedILi4ENS5_IJNS4_1CILi2EEESB_NSA_ILi1EEEEEENS1_35KernelTmaWarpSpecializedCooperativeEEENS5_IJNSA_ILi128EEENSA_ILi64EEESH_EEEfNS5_IJlSC_lEEEfSJ_NS4_8TiledMMAINS4_8MMA_AtomIJNS4_4SM904GMMA29MMA_64x64x8_F32TF32TF32_SS_TNILNSN_7ScaleInE1ELSP_1EEEEEENS4_6LayoutINS5_IJSB_SC_SC_EEENS5_IJSC_NSA_ILi0EEESU_EEEEENS5_IJNS4_10UnderscoreESX_SX_EEEEENS4_23SM90_TMA_LOAD_MULTICASTENS4_14ComposedLayoutINS4_7SwizzleILi3ELi4ELi3EEENS4_18smem_ptr_flag_bitsILi32EEENSS_INS5_IJNSA_ILi8EEENSA_ILi32EEEEEENS5_IJS17_SC_EEEEEEEvNS4_8identityES10_S1B_vS1C_EENS_8epilogue10collective6detail29Sm90TmaWarpSpecializedAdapterINS1F_15DefaultEpilogueIfSJ_SJ_NS1E_6thread17LinearCombinationIfLi1EffLNS1J_9ScaleType4KindE0ELNS_15FloatRoundStyleE2EfEENS1_15EpilogueDefaultEEEEEvvEEEEvNT_6ParamsE)
        /*0014*/ 	.word	0x00000000


	//----- nvinfo : EIATTR_MIN_STACK_SIZE
	.align		4
.L_17:
        /*0018*/ 	.byte	0x04, 0x12
        /*001a*/ 	.short	(.L_19 - .L_18)
	.align		4
.L_18:
        /*001c*/ 	.word	index@(_ZN7cutlass13device_kernelINS_4gemm6kernel13GemmUniversalIN4cute5tupleIJiiiiEEENS1_10collective13CollectiveMmaINS1_34MainloopSm90TmaGmmaWarpSpecializedILi4ENS5_IJNS4_1CILi2EEESB_NSA_ILi1EEEEEENS1_35KernelTmaWarpSpecializedCooperativeEEENS5_IJNSA_ILi128EEENSA_ILi64EEESH_EEEfNS5_IJlSC_lEEEfSJ_NS4_8TiledMMAINS4_8MMA_AtomIJNS4_4SM904GMMA29MMA_64x64x8_F32TF32TF32_SS_TNILNSN_7ScaleInE1ELSP_1EEEEEENS4_6LayoutINS5_IJSB_SC_SC_EEENS5_IJSC_NSA_ILi0EEESU_EEEEENS5_IJNS4_10UnderscoreESX_SX_EEEEENS4_23SM90_TMA_LOAD_MULTICASTENS4_14ComposedLayoutINS4_7SwizzleILi3ELi4ELi3EEENS4_18smem_ptr_flag_bitsILi32EEENSS_INS5_IJNSA_ILi8EEENSA_ILi32EEEEEENS5_IJS17_SC_EEEEEEEvNS4_8identityES10_S1B_vS1C_EENS_8epilogue10collective6detail29Sm90TmaWarpSpecializedAdapterINS1F_15DefaultEpilogueIfSJ_SJ_NS1E_6thread17LinearCombinationIfLi1EffLNS1J_9ScaleType4KindE0ELNS_15FloatRoundStyleE2EfEENS1_15EpilogueDefaultEEEEEvvEEEEvNT_6ParamsE)
        /*0020*/ 	.word	0x00000000
.L_19:


//--------------------- .nv.compat                --------------------------
	.section	.nv.compat,"",@"SHT_CUDA_COMPAT_INFO"
	.align	4
        /*0000*/ 	.byte	0x02, 0x09, 0x01, 0x00, 0x02, 0x02, 0x04, 0x00, 0x02, 0x05, 0x05, 0x00, 0x03, 0x07, 0x01, 0x01
        /*0010*/ 	.byte	0x02, 0x03, 0x01, 0x00, 0x02, 0x06, 0x01, 0x00, 0x04, 0x0b, 0x08, 0x00, 0x00, 0x00, 0x00, 0x00
        /*0020*/ 	.byte	0x00, 0x00, 0x00, 0x00


//--------------------- .nv.info._ZN7cutlass13device_kernelINS_4gemm6kernel13GemmUniversalIN4cute5tupleIJiiiiEEENS1_10collective13CollectiveMmaINS1_34MainloopSm90TmaGmmaWarpSpecializedILi4ENS5_IJNS4_1CILi2EEESB_NSA_ILi1EEEEEENS1_35KernelTmaWarpSpecializedCooperativeEEENS5_IJNSA_ILi128EEENSA_ILi64EEESH_EEEfNS5_IJlSC_lEEEfSJ_NS4_8TiledMMAINS4_8MMA_AtomIJNS4_4SM904GMMA29MMA_64x64x8_F32TF32TF32_SS_TNILNSN_7ScaleInE1ELSP_1EEEEEENS4_6LayoutINS5_IJSB_SC_SC_EEENS5_IJSC_NSA_ILi0EEESU_EEEEENS5_IJNS4_10UnderscoreESX_SX_EEEEENS4_23SM90_TMA_LOAD_MULTICASTENS4_14ComposedLayoutINS4_7SwizzleILi3ELi4ELi3EEENS4_18smem_ptr_flag_bitsILi32EEENSS_INS5_IJNSA_ILi8EEENSA_ILi32EEEEEENS5_IJS17_SC_EEEEEEEvNS4_8identityES10_S1B_vS1C_EENS_8epilogue10collective6detail29Sm90TmaWarpSpecializedAdapterINS1F_15DefaultEpilogueIfSJ_SJ_NS1E_6thread17LinearCombinationIfLi1EffLNS1J_9ScaleType4KindE0ELNS_15FloatRoundStyleE2EfEENS1_15EpilogueDefaultEEEEEvvEEEEvNT_6ParamsE --------------------------
	.section	.nv.info._ZN7cutlass13device_kernelINS_4gemm6kernel13GemmUniversalIN4cute5tupleIJiiiiEEENS1_10collective13CollectiveMmaINS1_34MainloopSm90TmaGmmaWarpSpecializedILi4ENS5_IJNS4_1CILi2EEESB_NSA_ILi1EEEEEENS1_35KernelTmaWarpSpecializedCooperativeEEENS5_IJNSA_ILi128EEENSA_ILi64EEESH_EEEfNS5_IJlSC_lEEEfSJ_NS4_8TiledMMAINS4_8MMA_AtomIJNS4_4SM904GMMA29MMA_64x64x8_F32TF32TF32_SS_TNILNSN_7ScaleInE1ELSP_1EEEEEENS4_6LayoutINS5_IJSB_SC_SC_EEENS5_IJSC_NSA_ILi0EEESU_EEEEENS5_IJNS4_10UnderscoreESX_SX_EEEEENS4_23SM90_TMA_LOAD_MULTICASTENS4_14ComposedLayoutINS4_7SwizzleILi3ELi4ELi3EEENS4_18smem_ptr_flag_bitsILi32EEENSS_INS5_IJNSA_ILi8EEENSA_ILi32EEEEEENS5_IJS17_SC_EEEEEEEvNS4_8identityES10_S1B_vS1C_EENS_8epilogue10collective6detail29Sm90TmaWarpSpecializedAdapterINS1F_15DefaultEpilogueIfSJ_SJ_NS1E_6thread17LinearCombinationIfLi1EffLNS1J_9ScaleType4KindE0ELNS_15FloatRoundStyleE2EfEENS1_15EpilogueDefaultEEEEEvvEEEEvNT_6ParamsE,"",@"SHT_CUDA_INFO"
	.sectionflags	@""
	.align	4


	//----- nvinfo : EIATTR_CUDA_API_VERSION
	.align		4
        /*0000*/ 	.byte	0x04, 0x37
        /*0002*/ 	.short	(.L_21 - .L_20)
.L_20:
        /*0004*/ 	.word	0x00000082


	//----- nvinfo : EIATTR_KPARAM_INFO
	.align		4
.L_21:
        /*0008*/ 	.byte	0x04, 0x17
        /*000a*/ 	.short	(.L_23 - .L_22)
.L_22:
        /*000c*/ 	.word	0x00000000
        /*0010*/ 	.short	0x0000
        /*0012*/ 	.short	0x0070
        /*0014*/ 	.byte	0x00, 0xf0, 0x01, 0x10


	//----- nvinfo : EIATTR_SPARSE_MMA_MASK
	.align		4
.L_23:
        /*0018*/ 	.byte	0x03, 0x50
        /*001a*/ 	.short	0x0000


	//----- nvinfo : EIATTR_MAXREG_COUNT
	.align		4
        /*001c*/ 	.byte	0x03, 0x1b
        /*001e*/ 	.short	0x00a8


	//----- nvinfo : EIATTR_NUM_BARRIERS
	.align		4
        /*0020*/ 	.byte	0x02, 0x4c
        /*0022*/ 	.byte	0x01
	.zero		1


	//----- nvinfo : EIATTR_EXTERNS
	.align		4
        /*0024*/ 	.byte	0x04, 0x0f
        /*0026*/ 	.short	(.L_25 - .L_24)


	//   ....[0]....
	.align		4
.L_24:
        /*0028*/ 	.word	index@(__assertfail)


	//----- nvinfo : EIATTR_MERCURY_ISA_VERSION
	.align		4
.L_25:
        /*002c*/ 	.byte	0x03, 0x5f
        /*002e*/ 	.short	0x0101


	//----- nvinfo : EIATTR_INT_WARP_WIDE_INSTR_OFFSETS
	.align		4
        /*0030*/ 	.byte	0x04, 0x31
        /*0032*/ 	.short	(.L_27 - .L_26)


	//   ....[0]....
.L_26:
        /*0034*/ 	.word	0x00000480


	//   ....[1]....
        /*0038*/ 	.word	0x000004a0


	//   ....[2]....
        /*003c*/ 	.word	0x00000680


	//   ....[3]....
        /*0040*/ 	.word	0x00002280


	//----- nvinfo : EIATTR_COOP_GROUP_MASK_REGIDS
	.align		4
.L_27:
        /*0044*/ 	.byte	0x04, 0x29
        /*0046*/ 	.short	(.L_29 - .L_28)


	//   ....[0]....
.L_28:
        /*0048*/ 	.word	0xffffffff


	//   ....[1]....
        /*004c*/ 	.word	0xffffffff


	//   ....[2]....
        /*0050*/ 	.word	0xffffffff


	//   ....[3]....
        /*0054*/ 	.word	0xffffffff


	//   ....[4]....
        /*0058*/ 	.word	0xffffffff


	//   ....[5]....
        /*005c*/ 	.word	0xffffffff


	//----- nvinfo : EIATTR_COOP_GROUP_INSTR_OFFSETS
	.align		4
.L_29:
        /*0060*/ 	.byte	0x04, 0x28
        /*0062*/ 	.short	(.L_31 - .L_30)


	//   ....[0]....
.L_30:
        /*0064*/ 	.word	0x00000060


	//   ....[1]....
        /*0068*/ 	.word	0x00000070


	//   ....[2]....
        /*006c*/ 	.word	0x00000130


	//   ....[3]....
        /*0070*/ 	.word	0x000002d0


	//   ....[4]....
        /*0074*/ 	.word	0x00000800


	//   ....[5]....
        /*0078*/ 	.word	0x00001480


	//----- nvinfo : EIATTR_REG_RECONFIG
	.align		4
.L_31:
        /*007c*/ 	.byte	0x01, 0x54
	.zero		2


	//----- nvinfo : EIATTR_SYSCALL_OFFSETS
	.align		4
        /*0080*/ 	.byte	0x04, 0x46
        /*0082*/ 	.short	(.L_33 - .L_32)


	//   ....[0]....
.L_32:
        /*0084*/ 	.word	0x00001670


	//----- nvinfo : EIATTR_MBARRIER_INSTR_OFFSETS
	.align		4
.L_33:
        /*0088*/ 	.byte	0x04, 0x39
        /*008a*/ 	.short	(.L_35 - .L_34)


	//   ....[0]....
.L_34:
        /*008c*/ 	.word	0x00000230
        /*0090*/ 	.word	0x000000ff
        /*0094*/ 	.word	0x00000000
        /*0098*/ 	.short	0x0100
        /*009a*/ 	.byte	0x08
	.zero		1


	//   ....[1]....
        /*009c*/ 	.word	0x00000240
        /*00a0*/ 	.word	0x000000ff
        /*00a4*/ 	.word	0x00000020
        /*00a8*/ 	.short	0x0100
        /*00aa*/ 	.byte	0x08
	.zero		1


	//   ....[2]....
        /*00ac*/ 	.word	0x00000250
        /*00b0*/ 	.word	0x000000ff
        /*00b4*/ 	.word	0x00000008
        /*00b8*/ 	.short	0x0100
        /*00ba*/ 	.byte	0x08
	.zero		1


	//   ....[3]....
        /*00bc*/ 	.word	0x00000260
        /*00c0*/ 	.word	0x000000ff
        /*00c4*/ 	.word	0x00000028
        /*00c8*/ 	.short	0x0100
        /*00ca*/ 	.byte	0x08
	.zero		1


	//   ....[4]....
        /*00cc*/ 	.word	0x00000270
        /*00d0*/ 	.word	0x000000ff
        /*00d4*/ 	.word	0x00000010
        /*00d8*/ 	.short	0x0100
        /*00da*/ 	.byte	0x08
	.zero		1


	//   ....[5]....
        /*00dc*/ 	.word	0x00000280
        /*00e0*/ 	.word	0x000000ff
        /*00e4*/ 	.word	0x00000030
        /*00e8*/ 	.short	0x0100
        /*00ea*/ 	.byte	0x08
	.zero		1


	//   ....[6]....
        /*00ec*/ 	.word	0x00000290
        /*00f0*/ 	.word	0x000000ff
        /*00f4*/ 	.word	0x00000018
        /*00f8*/ 	.short	0x0100
        /*00fa*/ 	.byte	0x08
	.zero		1


	//   ....[7]....
        /*00fc*/ 	.word	0x000002a0
        /*0100*/ 	.word	0x000000ff
        /*0104*/ 	.word	0x00000038
        /*0108*/ 	.short	0x0100
        /*010a*/ 	.byte	0x08
	.zero		1


	//   ....[8]....
        /*010c*/ 	.word	0x00000710
        /*0110*/ 	.word	0x000000ff
        /*0114*/ 	.word	0x00000050
        /*0118*/ 	.short	0x0100
        /*011a*/ 	.byte	0x06
	.zero		1


	//   ....[9]....
        /*011c*/ 	.word	0x000007a0
        /*0120*/ 	.word	0x000000ff
        /*0124*/ 	.word	0x00000058
        /*0128*/ 	.short	0x0100
        /*012a*/ 	.byte	0x06
	.zero		1


	//   ....[10]....
        /*012c*/ 	.word	0x00001730
        /*0130*/ 	.word	0x00000003
        /*0134*/ 	.word	0x00000000
        /*0138*/ 	.short	0x010a
        /*013a*/ 	.byte	0x3f
	.zero		1


	//   ....[11]....
        /*013c*/ 	.word	0x00001790
        /*0140*/ 	.word	0x00000003
        /*0144*/ 	.word	0x00000000
        /*0148*/ 	.short	0x010a
        /*014a*/ 	.byte	0x3f
	.zero		1


	//   ....[12]....
        /*014c*/ 	.word	0x00001cd0
        /*0150*/ 	.word	0x00000005
        /*0154*/ 	.word	0x00000000
        /*0158*/ 	.short	0x010a
        /*015a*/ 	.byte	0x3f
	.zero		1


	//   ....[13]....
        /*015c*/ 	.word	0x00001d10
        /*0160*/ 	.word	0x00000005
        /*0164*/ 	.word	0x00000000
        /*0168*/ 	.short	0x010a
        /*016a*/ 	.byte	0x3f
	.zero		1


	//   ....[14]....
        /*016c*/ 	.word	0x00002130
        /*0170*/ 	.word	0x00000004
        /*0174*/ 	.word	0x00000000
        /*0178*/ 	.short	0x0101
        /*017a*/ 	.byte	0x3f
	.zero		1


	//   ....[15]....
        /*017c*/ 	.word	0x000022f0
        /*0180*/ 	.word	0x00000000
        /*0184*/ 	.word	0x00000000
        /*0188*/ 	.short	0x0101
        /*018a*/ 	.byte	0x3f
	.zero		1


	//   ....[16]....
        /*018c*/ 	.word	0x00005030
        /*0190*/ 	.word	0x00000014
        /*0194*/ 	.word	0x00000020
        /*0198*/ 	.short	0x010a
        /*019a*/ 	.byte	0x3f
	.zero		1


	//   ....[17]....
        /*019c*/ 	.word	0x000054d0
        /*01a0*/ 	.word	0x00000004
        /*01a4*/ 	.word	0x00000058
        /*01a8*/ 	.short	0x0101
        /*01aa*/ 	.byte	0x3f
	.zero		1


	//   ....[18]....
        /*01ac*/ 	.word	0x00005bf0
        /*01b0*/ 	.word	0x00000005
        /*01b4*/ 	.word	0x00000000
        /*01b8*/ 	.short	0x010a
        /*01ba*/ 	.byte	0x3f
	.zero		1


	//   ....[19]....
        /*01bc*/ 	.word	0x00005c70
        /*01c0*/ 	.word	0x00000007
        /*01c4*/ 	.word	0x00000000
        /*01c8*/ 	.short	0x010a
        /*01ca*/ 	.byte	0x3f
	.zero		1


	//   ....[20]....
        /*01cc*/ 	.word	0x00005d00
        /*01d0*/ 	.word	0x00000006
        /*01d4*/ 	.word	0x00000000
        /*01d8*/ 	.short	0x010a
        /*01da*/ 	.byte	0x3f
	.zero		1


	//   ....[21]....
        /*01dc*/ 	.word	0x00005d90
        /*01e0*/ 	.word	0x00000003
        /*01e4*/ 	.word	0x00000000
        /*01e8*/ 	.short	0x010a
        /*01ea*/ 	.byte	0x3f
	.zero		1


	//   ....[22]....
        /*01ec*/ 	.word	0x00005df0
        /*01f0*/ 	.word	0x00000003
        /*01f4*/ 	.word	0x00000000
        /*01f8*/ 	.short	0x010a
        /*01fa*/ 	.byte	0x3f
	.zero		1


	//   ....[23]....
        /*01fc*/ 	.word	0x00005e40
        /*0200*/ 	.word	0x00000005
        /*0204*/ 	.word	0x00000000
        /*0208*/ 	.short	0x010a
        /*020a*/ 	.byte	0x3f
	.zero		1


	//   ....[24]....
        /*020c*/ 	.word	0x00005f10
        /*0210*/ 	.word	0x00000014
        /*0214*/ 	.word	0x00000020
        /*0218*/ 	.short	0x010a
        /*021a*/ 	.byte	0x3f
	.zero		1


	//   ....[25]....
        /*021c*/ 	.word	0x00005fe0
        /*0220*/ 	.word	0x00000005
        /*0224*/ 	.word	0x00000000
        /*0228*/ 	.short	0x010a
        /*022a*/ 	.byte	0x3f
	.zero		1


	//   ....[26]....
        /*022c*/ 	.word	0x00006030
        /*0230*/ 	.word	0x00000007
        /*0234*/ 	.word	0x00000000
        /*0238*/ 	.short	0x010a
        /*023a*/ 	.byte	0x3f
	.zero		1


	//   ....[27]....
        /*023c*/ 	.word	0x00006080
        /*0240*/ 	.word	0x00000006
        /*0244*/ 	.word	0x00000000
        /*0248*/ 	.short	0x010a
        /*024a*/ 	.byte	0x3f
	.zero		1


	//----- nvinfo : EIATTR_NUM_MBARRIERS
	.align		4
.L_35:
        /*024c*/ 	.byte	0x03, 0x38
        /*024e*/ 	.short	0x000a


	//----- nvinfo : EIATTR_EXIT_INSTR_OFFSETS
	.align		4
        /*0250*/ 	.byte	0x04, 0x1c
        /*0252*/ 	.short	(.L_37 - .L_36)


	//   ....[0]....
.L_36:
        /*0254*/ 	.word	0x000009d0


	//   ....[1]....
        /*0258*/ 	.word	0x000011e0


	//   ....[2]....
        /*025c*/ 	.word	0x000046d0


	//   ....[3]....
        /*0260*/ 	.word	0x00004c30


	//   ....[4]....
        /*0264*/ 	.word	0x00005de0


	//----- nvinfo : EIATTR_MAX_THREADS
	.align		4
.L_37:
        /*0268*/ 	.byte	0x04, 0x05
        /*026a*/ 	.short	(.L_39 - .L_38)
.L_38:
        /*026c*/ 	.word	0x00000180
        /*0270*/ 	.word	0x00000001
        /*0274*/ 	.word	0x00000001


	//----- nvinfo : EIATTR_CRS_STACK_SIZE
	.align		4
.L_39:
        /*0278*/ 	.byte	0x04, 0x1e
        /*027a*/ 	.short	(.L_41 - .L_40)
.L_40:
        /*027c*/ 	.word	0x00000000


	//----- nvinfo : EIATTR_CBANK_PARAM_SIZE
	.align		4
.L_41:
        /*0280*/ 	.byte	0x03, 0x19
        /*0282*/ 	.short	0x0470


	//----- nvinfo : EIATTR_PARAM_CBANK
	.align		4
        /*0284*/ 	.byte	0x04, 0x0a
        /*0286*/ 	.short	(.L_43 - .L_42)
	.align		4
.L_42:
        /*0288*/ 	.word	index@(.nv.constant0._ZN7cutlass13device_kernelINS_4gemm6kernel13GemmUniversalIN4cute5tupleIJiiiiEEENS1_10collective13CollectiveMmaINS1_34MainloopSm90TmaGmmaWarpSpecializedILi4ENS5_IJNS4_1CILi2EEESB_NSA_ILi1EEEEEENS1_35KernelTmaWarpSpecializedCooperativeEEENS5_IJNSA_ILi128EEENSA_ILi64EEESH_EEEfNS5_IJlSC_lEEEfSJ_NS4_8TiledMMAINS4_8MMA_AtomIJNS4_4SM904GMMA29MMA_64x64x8_F32TF32TF32_SS_TNILNSN_7ScaleInE1ELSP_1EEEEEENS4_6LayoutINS5_IJSB_SC_SC_EEENS5_IJSC_NSA_ILi0EEESU_EEEEENS5_IJNS4_10UnderscoreESX_SX_EEEEENS4_23SM90_TMA_LOAD_MULTICASTENS4_14ComposedLayoutINS4_7SwizzleILi3ELi4ELi3EEENS4_18smem_ptr_flag_bitsILi32EEENSS_INS5_IJNSA_ILi8EEENSA_ILi32EEEEEENS5_IJS17_SC_EEEEEEEvNS4_8identityES10_S1B_vS1C_EENS_8epilogue10collective6detail29Sm90TmaWarpSpecializedAdapterINS1F_15DefaultEpilogueIfSJ_SJ_NS1E_6thread17LinearCombinationIfLi1EffLNS1J_9ScaleType4KindE0ELNS_15FloatRoundStyleE2EfEENS1_15EpilogueDefaultEEEEEvvEEEEvNT_6ParamsE)
        /*028c*/ 	.short	0x0210
        /*028e*/ 	.short	0x0470


	//----- nvinfo : EIATTR_SW_WAR
	.align		4
.L_43:
        /*0290*/ 	.byte	0x04, 0x36
        /*0292*/ 	.short	(.L_45 - .L_44)
.L_44:
        /*0294*/ 	.word	0x00000008
.L_45:


//--------------------- .nv.callgraph             --------------------------
	.section	.nv.callgraph,"",@"SHT_CUDA_CALLGRAPH"
	.align	4
	.sectionentsize	8
	.align		4
        /*0000*/ 	.word	0x00000000
	.align		4
        /*0004*/ 	.word	0xffffffff
	.align		4
        /*0008*/ 	.word	index@(_ZN7cutlass13device_kernelINS_4gemm6kernel13GemmUniversalIN4cute5tupleIJiiiiEEENS1_10collective13CollectiveMmaINS1_34MainloopSm90TmaGmmaWarpSpecializedILi4ENS5_IJNS4_1CILi2EEESB_NSA_ILi1EEEEEENS1_35KernelTmaWarpSpecializedCooperativeEEENS5_IJNSA_ILi128EEENSA_ILi64EEESH_EEEfNS5_IJlSC_lEEEfSJ_NS4_8TiledMMAINS4_8MMA_AtomIJNS4_4SM904GMMA29MMA_64x64x8_F32TF32TF32_SS_TNILNSN_7ScaleInE1ELSP_1EEEEEENS4_6LayoutINS5_IJSB_SC_SC_EEENS5_IJSC_NSA_ILi0EEESU_EEEEENS5_IJNS4_10UnderscoreESX_SX_EEEEENS4_23SM90_TMA_LOAD_MULTICASTENS4_14ComposedLayoutINS4_7SwizzleILi3ELi4ELi3EEENS4_18smem_ptr_flag_bitsILi32EEENSS_INS5_IJNSA_ILi8EEENSA_ILi32EEEEEENS5_IJS17_SC_EEEEEEEvNS4_8identityES10_S1B_vS1C_EENS_8epilogue10collective6detail29Sm90TmaWarpSpecializedAdapterINS1F_15DefaultEpilogueIfSJ_SJ_NS1E_6thread17LinearCombinationIfLi1EffLNS1J_9ScaleType4KindE0ELNS_15FloatRoundStyleE2EfEENS1_15EpilogueDefaultEEEEEvvEEEEvNT_6ParamsE)
	.align		4
        /*000c*/ 	.word	index@(__assertfail)
	.align		4
        /*0010*/ 	.word	0x00000000
	.align		4
        /*0014*/ 	.word	0xfffffffe
	.align		4
        /*0018*/ 	.word	0x00000000
	.align		4
        /*001c*/ 	.word	0xfffffffd
	.align		4
        /*0020*/ 	.word	0x00000000
	.align		4
        /*0024*/ 	.word	0xfffffffc


//--------------------- .nv.constant4             --------------------------
	.section	.nv.constant4,"a",@progbits
	.align	8
	.align		8
.nv.constant4:
        /*0000*/ 	.dword	__assertfail
	.align		8
        /*0008*/ 	.dword	__unnamed_1
	.align		8
        /*0010*/ 	.dword	_ZN40_INTERNAL_030e5178_4_k_cu_70cd4304_317124cuda3std3__45__cpo5beginE
	.align		8
        /*0018*/ 	.dword	_ZN40_INTERNAL_030e5178_4_k_cu_70cd4304_317124cuda3std3__45__cpo3endE
	.align		8
        /*0020*/ 	.dword	_ZN40_INTERNAL_030e5178_4_k_cu_70cd4304_317124cuda3std3__45__cpo6cbeginE
	.align		8
        /*0028*/ 	.dword	_ZN40_INTERNAL_030e5178_4_k_cu_70cd4304_317124cuda3std3__45__cpo4cendE
	.align		8
        /*0030*/ 	.dword	_ZN40_INTERNAL_030e5178_4_k_cu_70cd4304_317124cuda3std3__442_GLOBAL__N__030e5178_4_k_cu_70cd4304_317126ignoreE
	.align		8
        /*0038*/ 	.dword	_ZN40_INTERNAL_030e5178_4_k_cu_70cd4304_317124cuda3std3__419piecewise_constructE
	.align		8
        /*0040*/ 	.dword	_ZN40_INTERNAL_030e5178_4_k_cu_70cd4304_317124cuda3std3__48in_placeE
	.align		8
        /*0048*/ 	.dword	_ZN40_INTERNAL_030e5178_4_k_cu_70cd4304_317124cuda3std6ranges3__45__cpo4swapE
	.align		8
        /*0050*/ 	.dword	_ZN40_INTERNAL_030e5178_4_k_cu_70cd4304_317124cuda3std6ranges3__45__cpo9iter_moveE
	.align		8
        /*0058*/ 	.dword	_ZN40_INTERNAL_030e5178_4_k_cu_70cd4304_317124cute7productE
	.align		8
        /*0060*/ 	.dword	_ZN40_INTERNAL_030e5178_4_k_cu_70cd4304_317124cute1_E
	.align		8
        /*0068*/ 	.dword	$str$22
	.align		8
        /*0070*/ 	.dword	$str$23


//--------------------- .text._ZN7cutlass13device_kernelINS_4gemm6kernel13GemmUniversalIN4cute5tupleIJiiiiEEENS1_10collective13CollectiveMmaINS1_34MainloopSm90TmaGmmaWarpSpecializedILi4ENS5_IJNS4_1CILi2EEESB_NSA_ILi1EEEEEENS1_35KernelTmaWarpSpecializedCooperativeEEENS5_IJNSA_ILi128EEENSA_ILi64EEESH_EEEfNS5_IJlSC_lEEEfSJ_NS4_8TiledMMAINS4_8MMA_AtomIJNS4_4SM904GMMA29MMA_64x64x8_F32TF32TF32_SS_TNILNSN_7ScaleInE1ELSP_1EEEEEENS4_6LayoutINS5_IJSB_SC_SC_EEENS5_IJSC_NSA_ILi0EEESU_EEEEENS5_IJNS4_10UnderscoreESX_SX_EEEEENS4_23SM90_TMA_LOAD_MULTICASTENS4_14ComposedLayoutINS4_7SwizzleILi3ELi4ELi3EEENS4_18smem_ptr_flag_bitsILi32EEENSS_INS5_IJNSA_ILi8EEENSA_ILi32EEEEEENS5_IJS17_SC_EEEEEEEvNS4_8identityES10_S1B_vS1C_EENS_8epilogue10collective6detail29Sm90TmaWarpSpecializedAdapterINS1F_15DefaultEpilogueIfSJ_SJ_NS1E_6thread17LinearCombinationIfLi1EffLNS1J_9ScaleType4KindE0ELNS_15FloatRoundStyleE2EfEENS1_15EpilogueDefaultEEEEEvvEEEEvNT_6ParamsE --------------------------
	.section	.text._ZN7cutlass13device_kernelINS_4gemm6kernel13GemmUniversalIN4cute5tupleIJiiiiEEENS1_10collective13CollectiveMmaINS1_34MainloopSm90TmaGmmaWarpSpecializedILi4ENS5_IJNS4_1CILi2EEESB_NSA_ILi1EEEEEENS1_35KernelTmaWarpSpecializedCooperativeEEENS5_IJNSA_ILi128EEENSA_ILi64EEESH_EEEfNS5_IJlSC_lEEEfSJ_NS4_8TiledMMAINS4_8MMA_AtomIJNS4_4SM904GMMA29MMA_64x64x8_F32TF32TF32_SS_TNILNSN_7ScaleInE1ELSP_1EEEEEENS4_6LayoutINS5_IJSB_SC_SC_EEENS5_IJSC_NSA_ILi0EEESU_EEEEENS5_IJNS4_10UnderscoreESX_SX_EEEEENS4_23SM90_TMA_LOAD_MULTICASTENS4_14ComposedLayoutINS4_7SwizzleILi3ELi4ELi3EEENS4_18smem_ptr_flag_bitsILi32EEENSS_INS5_IJNSA_ILi8EEENSA_ILi32EEEEEENS5_IJS17_SC_EEEEEEEvNS4_8identityES10_S1B_vS1C_EENS_8epilogue10collective6detail29Sm90TmaWarpSpecializedAdapterINS1F_15DefaultEpilogueIfSJ_SJ_NS1E_6thread17LinearCombinationIfLi1EffLNS1J_9ScaleType4KindE0ELNS_15FloatRoundStyleE2EfEENS1_15EpilogueDefaultEEEEEvvEEEEvNT_6ParamsE,"ax",@progbits
	.align	128
.text._ZN7cutlass13device_kernelINS_4gemm6kernel13GemmUniversalIN4cute5tupleIJiiiiEEENS1_10collective13CollectiveMmaINS1_34MainloopSm90TmaGmmaWarpSpecializedILi4ENS5_IJNS4_1CILi2EEESB_NSA_ILi1EEEEEENS1_35KernelTmaWarpSpecializedCooperativeEEENS5_IJNSA_ILi128EEENSA_ILi64EEESH_EEEfNS5_IJlSC_lEEEfSJ_NS4_8TiledMMAINS4_8MMA_AtomIJNS4_4SM904GMMA29MMA_64x64x8_F32TF32TF32_SS_TNILNSN_7ScaleInE1ELSP_1EEEEEENS4_6LayoutINS5_IJSB_SC_SC_EEENS5_IJSC_NSA_ILi0EEESU_EEEEENS5_IJNS4_10UnderscoreESX_SX_EEEEENS4_23SM90_TMA_LOAD_MULTICASTENS4_14ComposedLayoutINS4_7SwizzleILi3ELi4ELi3EEENS4_18smem_ptr_flag_bitsILi32EEENSS_INS5_IJNSA_ILi8EEENSA_ILi32EEEEEENS5_IJS17_SC_EEEEEEEvNS4_8identityES10_S1B_vS1C_EENS_8epilogue10collective6detail29Sm90TmaWarpSpecializedAdapterINS1F_15DefaultEpilogueIfSJ_SJ_NS1E_6thread17LinearCombinationIfLi1EffLNS1J_9ScaleType4KindE0ELNS_15FloatRoundStyleE2EfEENS1_15EpilogueDefaultEEEEEvvEEEEvNT_6ParamsE:
        .type           _ZN7cutlass13device_kernelINS_4gemm6kernel13GemmUniversalIN4cute5tupleIJiiiiEEENS1_10collective13CollectiveMmaINS1_34MainloopSm90TmaGmmaWarpSpecializedILi4ENS5_IJNS4_1CILi2EEESB_NSA_ILi1EEEEEENS1_35KernelTmaWarpSpecializedCooperativeEEENS5_IJNSA_ILi128EEENSA_ILi64EEESH_EEEfNS5_IJlSC_lEEEfSJ_NS4_8TiledMMAINS4_8MMA_AtomIJNS4_4SM904GMMA29MMA_64x64x8_F32TF32TF32_SS_TNILNSN_7ScaleInE1ELSP_1EEEEEENS4_6LayoutINS5_IJSB_SC_SC_EEENS5_IJSC_NSA_ILi0EEESU_EEEEENS5_IJNS4_10UnderscoreESX_SX_EEEEENS4_23SM90_TMA_LOAD_MULTICASTENS4_14ComposedLayoutINS4_7SwizzleILi3ELi4ELi3EEENS4_18smem_ptr_flag_bitsILi32EEENSS_INS5_IJNSA_ILi8EEENSA_ILi32EEEEEENS5_IJS17_SC_EEEEEEEvNS4_8identityES10_S1B_vS1C_EENS_8epilogue10collective6detail29Sm90TmaWarpSpecializedAdapterINS1F_15DefaultEpilogueIfSJ_SJ_NS1E_6thread17LinearCombinationIfLi1EffLNS1J_9ScaleType4KindE0ELNS_15FloatRoundStyleE2EfEENS1_15EpilogueDefaultEEEEEvvEEEEvNT_6ParamsE,@function
        .size           _ZN7cutlass13device_kernelINS_4gemm6kernel13GemmUniversalIN4cute5tupleIJiiiiEEENS1_10collective13CollectiveMmaINS1_34MainloopSm90TmaGmmaWarpSpecializedILi4ENS5_IJNS4_1CILi2EEESB_NSA_ILi1EEEEEENS1_35KernelTmaWarpSpecializedCooperativeEEENS5_IJNSA_ILi128EEENSA_ILi64EEESH_EEEfNS5_IJlSC_lEEEfSJ_NS4_8TiledMMAINS4_8MMA_AtomIJNS4_4SM904GMMA29MMA_64x64x8_F32TF32TF32_SS_TNILNSN_7ScaleInE1ELSP_1EEEEEENS4_6LayoutINS5_IJSB_SC_SC_EEENS5_IJSC_NSA_ILi0EEESU_EEEEENS5_IJNS4_10UnderscoreESX_SX_EEEEENS4_23SM90_TMA_LOAD_MULTICASTENS4_14ComposedLayoutINS4_7SwizzleILi3ELi4ELi3EEENS4_18smem_ptr_flag_bitsILi32EEENSS_INS5_IJNSA_ILi8EEENSA_ILi32EEEEEENS5_IJS17_SC_EEEEEEEvNS4_8identityES10_S1B_vS1C_EENS_8epilogue10collective6detail29Sm90TmaWarpSpecializedAdapterINS1F_15DefaultEpilogueIfSJ_SJ_NS1E_6thread17LinearCombinationIfLi1EffLNS1J_9ScaleType4KindE0ELNS_15FloatRoundStyleE2EfEENS1_15EpilogueDefaultEEEEEvvEEEEvNT_6ParamsE,(.L_x_133 - _ZN7cutlass13device_kernelINS_4gemm6kernel13GemmUniversalIN4cute5tupleIJiiiiEEENS1_10collective13CollectiveMmaINS1_34MainloopSm90TmaGmmaWarpSpecializedILi4ENS5_IJNS4_1CILi2EEESB_NSA_ILi1EEEEEENS1_35KernelTmaWarpSpecializedCooperativeEEENS5_IJNSA_ILi128EEENSA_ILi64EEESH_EEEfNS5_IJlSC_lEEEfSJ_NS4_8TiledMMAINS4_8MMA_AtomIJNS4_4SM904GMMA29MMA_64x64x8_F32TF32TF32_SS_TNILNSN_7ScaleInE1ELSP_1EEEEEENS4_6LayoutINS5_IJSB_SC_SC_EEENS5_IJSC_NSA_ILi0EEESU_EEEEENS5_IJNS4_10UnderscoreESX_SX_EEEEENS4_23SM90_TMA_LOAD_MULTICASTENS4_14ComposedLayoutINS4_7SwizzleILi3ELi4ELi3EEENS4_18smem_ptr_flag_bitsILi32EEENSS_INS5_IJNSA_ILi8EEENSA_ILi32EEEEEENS5_IJS17_SC_EEEEEEEvNS4_8identityES10_S1B_vS1C_EENS_8epilogue10collective6detail29Sm90TmaWarpSpecializedAdapterINS1F_15DefaultEpilogueIfSJ_SJ_NS1E_6thread17LinearCombinationIfLi1EffLNS1J_9ScaleType4KindE0ELNS_15FloatRoundStyleE2EfEENS1_15EpilogueDefaultEEEEEvvEEEEvNT_6ParamsE)
        .other          _ZN7cutlass13device_kernelINS_4gemm6kernel13GemmUniversalIN4cute5tupleIJiiiiEEENS1_10collective13CollectiveMmaINS1_34MainloopSm90TmaGmmaWarpSpecializedILi4ENS5_IJNS4_1CILi2EEESB_NSA_ILi1EEEEEENS1_35KernelTmaWarpSpecializedCooperativeEEENS5_IJNSA_ILi128EEENSA_ILi64EEESH_EEEfNS5_IJlSC_lEEEfSJ_NS4_8TiledMMAINS4_8MMA_AtomIJNS4_4SM904GMMA29MMA_64x64x8_F32TF32TF32_SS_TNILNSN_7ScaleInE1ELSP_1EEEEEENS4_6LayoutINS5_IJSB_SC_SC_EEENS5_IJSC_NSA_ILi0EEESU_EEEEENS5_IJNS4_10UnderscoreESX_SX_EEEEENS4_23SM90_TMA_LOAD_MULTICASTENS4_14ComposedLayoutINS4_7SwizzleILi3ELi4ELi3EEENS4_18smem_ptr_flag_bitsILi32EEENSS_INS5_IJNSA_ILi8EEENSA_ILi32EEEEEENS5_IJS17_SC_EEEEEEEvNS4_8identityES10_S1B_vS1C_EENS_8epilogue10collective6detail29Sm90TmaWarpSpecializedAdapterINS1F_15DefaultEpilogueIfSJ_SJ_NS1E_6thread17LinearCombinationIfLi1EffLNS1J_9ScaleType4KindE0ELNS_15FloatRoundStyleE2EfEENS1_15EpilogueDefaultEEEEEvvEEEEvNT_6ParamsE,@"STO_CUDA_ENTRY STV_DEFAULT"
_ZN7cutlass13device_kernelINS_4gemm6kernel13GemmUniversalIN4cute5tupleIJiiiiEEENS1_10collective13CollectiveMmaINS1_34MainloopSm90TmaGmmaWarpSpecializedILi4ENS5_IJNS4_1CILi2EEESB_NSA_ILi1EEEEEENS1_35KernelTmaWarpSpecializedCooperativeEEENS5_IJNSA_ILi128EEENSA_ILi64EEESH_EEEfNS5_IJlSC_lEEEfSJ_NS4_8TiledMMAINS4_8MMA_AtomIJNS4_4SM904GMMA29MMA_64x64x8_F32TF32TF32_SS_TNILNSN_7ScaleInE1ELSP_1EEEEEENS4_6LayoutINS5_IJSB_SC_SC_EEENS5_IJSC_NSA_ILi0EEESU_EEEEENS5_IJNS4_10UnderscoreESX_SX_EEEEENS4_23SM90_TMA_LOAD_MULTICASTENS4_14ComposedLayoutINS4_7SwizzleILi3ELi4ELi3EEENS4_18smem_ptr_flag_bitsILi32EEENSS_INS5_IJNSA_ILi8EEENSA_ILi32EEEEEENS5_IJS17_SC_EEEEEEEvNS4_8identityES10_S1B_vS1C_EENS_8epilogue10collective6detail29Sm90TmaWarpSpecializedAdapterINS1F_15DefaultEpilogueIfSJ_SJ_NS1E_6thread17LinearCombinationIfLi1EffLNS1J_9ScaleType4KindE0ELNS_15FloatRoundStyleE2EfEENS1_15EpilogueDefaultEEEEEvvEEEEvNT_6ParamsE:
[----:B------:R-:W0:Y:S01]  /*0000*/  LDC R1, c[0x0][0x28] ;  /* 0x00000a00ff017b82 */ /* 0x000e220000000800 */
[----:B------:R-:W1:Y:S01]  /*0010*/  S2R R63, SR_TID.X ;  /* 0x00000000003f7919 */ /* 0x000e620000002100 */
[----:B------:R-:W-:Y:S01]  /*0020*/  ELECT P0, URZ, PT ;  /* 0x00000000003f782f */ /* 0x000fe20003800000 */
[----:B------:R-:W-:Y:S01]  /*0030*/  BSSY B0, `(.L_x_0) ;  /* 0x000000f000007945 */ /* 0x000fe20003800000 */
[--C-:B-1----:R-:W-:Y:S02]  /*0040*/  SHF.R.U32.HI R0, RZ, 0x5, R63.reuse ;  /* 0x00000005ff007819 */ /* 0x102fe4000001163f */
[----:B------:R-:W-:-:S03]  /*0050*/  SHF.R.U32.HI R6, RZ, 0x7, R63 ;  /* 0x00000007ff067819 */ /* 0x000fc6000001163f */
[----:B------:R-:W1:Y:S04]  /*0060*/  SHFL.IDX PT, R2, R0, RZ, 0x1f ;  /* 0x00001fff00027589 */ /* 0x000e6800000e0000 */
[----:B------:R2:W3:Y:S01]  /*0070*/  SHFL.IDX PT, R5, R6, RZ, 0x1f ;  /* 0x00001fff06057589 */ /* 0x0004e200000e0000 */
[----:B-1----:R-:W-:-:S13]  /*0080*/  ISETP.NE.OR P0, PT, R2, RZ, !P0 ;  /* 0x000000ff0200720c */ /* 0x002fda0004705670 */
[----:B0-23--:R-:W-:Y:S05]  /*0090*/  @P0 BRA `(.L_x_1) ;  /* 0x0000000000200947 */ /* 0x00dfea0003800000 */
[----:B------:R-:W-:Y:S02]  /*00a0*/  ULDC.64 UR4, c[0x0][0x198] ;  /* 0x0000660000047ab9 */ /* 0x000fe40000000a00 */
[----:B------:R-:W-:Y:S02]  /*00b0*/  UIADD3 UR6, UP0, UR4, 0xf0, URZ ;  /* 0x000000f004067890 */ /* 0x000fe4000ff1e03f */
[----:B------:R-:W-:Y:S02]  /*00c0*/  UIADD3 UR4, UP1, UR4, 0x1f0, URZ ;  /* 0x000001f004047890 */ /* 0x000fe4000ff3e03f */
[----:B------:R-:W-:Y:S02]  /*00d0*/  UIADD3.X UR7, URZ, UR5, URZ, UP0, !UPT ;  /* 0x000000053f077290 */ /* 0x000fe400087fe43f */
[----:B------:R-:W-:-:S07]  /*00e0*/  UIADD3.X UR5, URZ, UR5, URZ, UP1, !UPT ;  /* 0x000000053f057290 */ /* 0x000fce0008ffe43f */
[----:B------:R0:W-:Y:S02]  /*00f0*/  UTMACCTL.PF [UR6] ;  /* 0x00000000060079b9 */ /* 0x0001e40008040000 */
[----:B------:R0:W-:Y:S02]  /*0100*/  UTMACCTL.PF [UR4] ;  /* 0x00000000040079b9 */ /* 0x0001e40008040000 */
[----:B0-----:R-:W-:Y:S01]  /*0110*/  NOP ;  /* 0x0000000000007918 */ /* 0x001fe20000000000 */
.L_x_1:
[----:B------:R-:W-:Y:S05]  /*0120*/  BSYNC B0 ;  /* 0x0000000000007941 */ /* 0x000fea0003800000 */
.L_x_0:
[----:B------:R-:W0:Y:S02]  /*0130*/  SHFL.IDX PT, R3, R0, RZ, 0x1f ;  /* 0x00001fff00037589 */ /* 0x000e2400000e0000 */
[----:B0-----:R-:W-:-:S13]  /*0140*/  ISETP.NE.AND P0, PT, R3, RZ, PT ;  /* 0x000000ff0300720c */ /* 0x001fda0003f05270 */
[----:B------:R-:W-:Y:S05]  /*0150*/  @P0 BRA `(.L_x_2) ;  /* 0x0000000000580947 */ /* 0x000fea0003800000 */
[----:B------:R-:W0:Y:S01]  /*0160*/  S2UR UR8, SR_CgaCtaId ;  /* 0x00000000000879c3 */ /* 0x000e220000008800 */
[----:B------:R-:W-:Y:S01]  /*0170*/  UMOV UR4, 0x400 ;  /* 0x0000040000047882 */ /* 0x000fe20000000000 */
[----:B------:R-:W-:Y:S01]  /*0180*/  UMOV UR5, 0x1 ;  /* 0x0000000100057882 */ /* 0x000fe20000000000 */
[----:B------:R-:W-:Y:S01]  /*0190*/  UMOV UR6, 0x6 ;  /* 0x0000000600067882 */ /* 0x000fe20000000000 */
[----:B------:R-:W-:Y:S01]  /*01a0*/  ELECT P0, URZ, PT ;  /* 0x00000000003f782f */ /* 0x000fe20003800000 */
[----:B------:R-:W-:-:S04]  /*01b0*/  UIADD3 UR6, -UR6, 0x100000, URZ ;  /* 0x0010000006067890 */ /* 0x000fc8000fffe13f */
[----:B------:R-:W-:Y:S02]  /*01c0*/  USHF.L.U32 UR7, UR6, 0xb, URZ ;  /* 0x0000000b06077899 */ /* 0x000fe4000800063f */
[----:B------:R-:W-:Y:S02]  /*01d0*/  USHF.L.U32 UR6, UR6, 0x1, URZ ;  /* 0x0000000106067899 */ /* 0x000fe4000800063f */
[----:B0-----:R-:W-:Y:S02]  /*01e0*/  ULEA UR8, UR8, UR4, 0x18 ;  /* 0x0000000408087291 */ /* 0x001fe4000f8ec03f */
[----:B------:R-:W-:-:S04]  /*01f0*/  UIADD3 UR4, -UR5, 0x100000, URZ ;  /* 0x0010000005047890 */ /* 0x000fc8000fffe13f */
[----:B------:R-:W-:Y:S02]  /*0200*/  USHF.L.U32 UR5, UR4, 0xb, URZ ;  /* 0x0000000b04057899 */ /* 0x000fe4000800063f */
[----:B------:R-:W-:Y:S01]  /*0210*/  USHF.L.U32 UR4, UR4, 0x1, URZ ;  /* 0x0000000104047899 */ /* 0x000fe2000800063f */
[----:B------:R-:W0:Y:S11]  /*0220*/  FENCE.VIEW.ASYNC.S ;  /* 0x00000000000073c6 */ /* 0x000e360000000000 */
[----:B0-----:R0:W1:Y:S01]  /*0230*/  SYNCS.EXCH.64 URZ, [UR8], UR4 ;  /* 0x00000004083f75b2 */ /* 0x0010620008000100 */
[----:B------:R0:W2:Y:S01]  /*0240*/  SYNCS.EXCH.64 URZ, [UR8+0x20], UR6 ;  /* 0x00002006083f75b2 */ /* 0x0000a20008000100 */
[----:B------:R0:W3:Y:S01]  /*0250*/  SYNCS.EXCH.64 URZ, [UR8+0x8], UR4 ;  /* 0x00000804083f75b2 */ /* 0x0000e20008000100 */
[----:B------:R0:W4:Y:S01]  /*0260*/  SYNCS.EXCH.64 URZ, [UR8+0x28], UR6 ;  /* 0x00002806083f75b2 */ /* 0x0001220008000100 */
[----:B------:R0:W0:Y:S01]  /*0270*/  SYNCS.EXCH.64 URZ, [UR8+0x10], UR4 ;  /* 0x00001004083f75b2 */ /* 0x0000220008000100 */
[----:B------:R0:W0:Y:S01]  /*0280*/  SYNCS.EXCH.64 URZ, [UR8+0x30], UR6 ;  /* 0x00003006083f75b2 */ /* 0x0000220008000100 */
[----:B------:R0:W0:Y:S01]  /*0290*/  SYNCS.EXCH.64 URZ, [UR8+0x18], UR4 ;  /* 0x00001804083f75b2 */ /* 0x0000220008000100 */
[----:B------:R0:W0:Y:S01]  /*02a0*/  SYNCS.EXCH.64 URZ, [UR8+0x38], UR6 ;  /* 0x00003806083f75b2 */ /* 0x0000220008000100 */
[----:B------:R-:W-:Y:S01]  /*02b0*/  NOP ;  /* 0x0000000000007918 */ /* 0x000fe20000000000 */
.L_x_2:
[----:B------:R-:W-:Y:S01]  /*02c0*/  SHF.R.S32.HI R4, RZ, 0x1f, R63 ;  /* 0x0000001fff047819 */ /* 0x000fe2000001143f */
[----:B------:R-:W5:Y:S01]  /*02d0*/  SHFL.IDX PT, R0, R0, RZ, 0x1f ;  /* 0x00001fff00007589 */ /* 0x000f6200000e0000 */
[----:B0-----:R-:W0:Y:S01]  /*02e0*/  S2UR UR8, SR_CTAID.X ;  /* 0x00000000000879c3 */ /* 0x001e220000002500 */
[----:B------:R-:W-:Y:S02]  /*02f0*/  ELECT P0, URZ, PT ;  /* 0x00000000003f782f */ /* 0x000fe40003800000 */
[----:B------:R-:W-:Y:S01]  /*0300*/  LEA.HI R4, R4, R63, RZ, 0x7 ;  /* 0x0000003f04047211 */ /* 0x000fe200078f38ff */
[----:B------:R-:W-:Y:S01]  /*0310*/  ULDC UR4, c[0x0][0x150] ;  /* 0x0000540000047ab9 */ /* 0x000fe20000000800 */
[----:B------:R-:W-:Y:S01]  /*0320*/  SHF.R.S32.HI R10, RZ, 0x1f, R3 ;  /* 0x0000001fff0a7819 */ /* 0x000fe20000011403 */
[----:B------:R-:W-:Y:S01]  /*0330*/  NOP ;  /* 0x0000000000007918 */ /* 0x000fe20000000000 */
[----:B------:R-:W-:Y:S01]  /*0340*/  LOP3.LUT R4, R4, 0xffffff80, RZ, 0xc0, !PT ;  /* 0xffffff8004047812 */ /* 0x000fe200078ec0ff */
[----:B------:R-:W-:Y:S01]  /*0350*/  NOP ;  /* 0x0000000000007918 */ /* 0x000fe20000000000 */
[----:B------:R-:W-:Y:S01]  /*0360*/  LEA.HI R10, R10, R3, RZ, 0x2 ;  /* 0x000000030a0a7211 */ /* 0x000fe200078f10ff */
[----:B------:R-:W1:Y:S01]  /*0370*/  LDC R12, c[0x0][0x144] ;  /* 0x00005100ff0c7b82 */ /* 0x000e620000000800 */
[----:B------:R-:W-:Y:S01]  /*0380*/  IMAD.MOV.U32 R22, RZ, RZ, 0x1 ;  /* 0x00000001ff167424 */ /* 0x000fe200078e00ff */
[----:B------:R-:W-:Y:S01]  /*0390*/  ISETP.NE.AND P3, PT, R5, RZ, PT ;  /* 0x000000ff0500720c */ /* 0x000fe20003f65270 */
[----:B------:R-:W-:Y:S01]  /*03a0*/  IMAD.IADD R8, R63, 0x1, -R4 ;  /* 0x000000013f087824 */ /* 0x000fe200078e0a04 */
[----:B------:R-:W-:Y:S01]  /*03b0*/  LOP3.LUT R10, R10, 0x3ffffffc, RZ, 0xc0, !PT ;  /* 0x3ffffffc0a0a7812 */ /* 0x000fe200078ec0ff */
[----:B------:R-:W2:Y:S03]  /*03c0*/  S2R R4, SR_CTAID.Y ;  /* 0x0000000000047919 */ /* 0x000ea60000002600 */
[----:B------:R-:W-:Y:S01]  /*03d0*/  SHF.R.S32.HI R7, RZ, 0x1f, R8 ;  /* 0x0000001fff077819 */ /* 0x000fe20000011408 */
[----:B------:R-:W-:Y:S01]  /*03e0*/  IMAD.IADD R10, R3, 0x1, -R10 ;  /* 0x00000001030a7824 */ /* 0x000fe200078e0a0a */
[----:B------:R-:W3:Y:S02]  /*03f0*/  LDC R14, c[0x0][0x140] ;  /* 0x00005000ff0e7b82 */ /* 0x000ee40000000800 */
[----:B------:R-:W-:-:S02]  /*0400*/  LEA.HI R7, R7, R8, RZ, 0x3 ;  /* 0x0000000807077211 */ /* 0x000fc400078f18ff */
[----:B-----5:R-:W-:Y:S02]  /*0410*/  ISETP.NE.OR P0, PT, R0, RZ, !P0 ;  /* 0x000000ff0000720c */ /* 0x020fe40004705670 */
[--C-:B------:R-:W-:Y:S02]  /*0420*/  SHF.R.S32.HI R0, RZ, 0x3, R7.reuse ;  /* 0x00000003ff007819 */ /* 0x100fe40000011407 */
[----:B------:R-:W-:Y:S02]  /*0430*/  SHF.R.S32.HI R7, RZ, 0x1f, R7 ;  /* 0x0000001fff077819 */ /* 0x000fe40000011407 */
[----:B0-----:R-:W-:Y:S02]  /*0440*/  I2FP.F32.U32 R9, UR8 ;  /* 0x0000000800097c45 */ /* 0x001fe40008201000 */
[----:B------:R-:W-:-:S03]  /*0450*/  LEA.HI R7, R7, R0, RZ, 0x2 ;  /* 0x0000000007077211 */ /* 0x000fc600078f10ff */
[----:B------:R-:W-:Y:S01]  /*0460*/  FMUL R9, R9, UR4 ;  /* 0x0000000409097c20 */ /* 0x000fe20008400000 */
[----:B------:R-:W-:Y:S01]  /*0470*/  LOP3.LUT R7, R7, 0xfffffffc, RZ, 0xc0, !PT ;  /* 0xfffffffc07077812 */ /* 0x000fe200078ec0ff */
[----:B------:R-:W-:Y:S01]  /*0480*/  VOTEU.ALL UP0, P0 ;  /* 0x00000000003f7886 */ /* 0x000fe20000000000 */
[----:B------:R-:W-:Y:S01]  /*0490*/  ULDC UR4, c[0x0][0x154] ;  /* 0x0000550000047ab9 */ /* 0x000fe20000000800 */
[----:B------:R-:W-:Y:S02]  /*04a0*/  VOTEU.ALL UP1, P0 ;  /* 0x00000000003f7886 */ /* 0x000fe40000020000 */
[----:B------:R-:W0:Y:S01]  /*04b0*/  F2I.U32.TRUNC.NTZ R9, R9 ;  /* 0x0000000900097305 */ /* 0x000e22000020f000 */
[----:B------:R-:W-:Y:S01]  /*04c0*/  IMAD.IADD R7, R0, 0x1, -R7 ;  /* 0x0000000100077824 */ /* 0x000fe200078e0a07 */
[----:B------:R-:W5:Y:S01]  /*04d0*/  @!UP0 S2UR UR7, SR_CgaCtaId ;  /* 0x00000000000789c3 */ /* 0x000f620000008800 */
[----:B------:R-:W-:Y:S01]  /*04e0*/  @!UP0 UMOV UR6, 0x400 ;  /* 0x0000040000068882 */ /* 0x000fe20000000000 */
[----:B---3--:R-:W-:Y:S01]  /*04f0*/  ISETP.EQ.U32.AND P2, PT, R14, 0x1, PT ;  /* 0x000000010e00780c */ /* 0x008fe20003f42070 */
[----:B------:R-:W-:Y:S01]  /*0500*/  IMAD R10, R10, 0x4, R7 ;  /* 0x000000040a0a7824 */ /* 0x000fe200078e0207 */
[----:B--2---:R-:W-:-:S03]  /*0510*/  I2FP.F32.U32 R3, R4 ;  /* 0x0000000400037245 */ /* 0x004fc60000201000 */
[C---:B------:R-:W-:Y:S01]  /*0520*/  IMAD.SHL.U32 R19, R10.reuse, 0x4, RZ ;  /* 0x000000040a137824 */ /* 0x040fe200078e00ff */
[----:B------:R-:W-:Y:S01]  /*0530*/  LEA.HI R0, R10, R10, RZ, 0x1 ;  /* 0x0000000a0a007211 */ /* 0x000fe200078f08ff */
[----:B------:R-:W-:Y:S01]  /*0540*/  FMUL R13, R3, UR4 ;  /* 0x00000004030d7c20 */ /* 0x000fe20008400000 */
[----:B------:R-:W2:Y:S01]  /*0550*/  LDC R7, c[0x0][0x148] ;  /* 0x00005200ff077b82 */ /* 0x000ea20000000800 */
[----:B------:R-:W-:Y:S01]  /*0560*/  UMOV UR4, 0x20 ;  /* 0x0000002000047882 */ /* 0x000fe20000000000 */
[----:B------:R-:W-:Y:S01]  /*0570*/  LOP3.LUT R11, R0, 0xfffffffe, RZ, 0xc0, !PT ;  /* 0xfffffffe000b7812 */ /* 0x000fe200078ec0ff */
[----:B0-----:R-:W-:Y:S01]  /*0580*/  IMAD.MOV R15, RZ, RZ, -R9 ;  /* 0x000000ffff0f7224 */ /* 0x001fe200078e0a09 */
[----:B------:R-:W-:Y:S01]  /*0590*/  SHF.R.S32.HI R9, RZ, 0x1f, R2 ;  /* 0x0000001fff097819 */ /* 0x000fe20000011402 */
[----:B------:R-:W0:Y:S01]  /*05a0*/  F2I.U32.TRUNC.NTZ R13, R13 ;  /* 0x0000000d000d7305 */ /* 0x000e22000020f000 */
[----:B------:R-:W-:Y:S01]  /*05b0*/  LOP3.LUT R19, R10, 0xc, R19, 0x78, !PT ;  /* 0x0000000c0a137812 */ /* 0x000fe200078e7813 */
[----:B-1----:R-:W-:Y:S01]  /*05c0*/  IMAD R3, R12, R15, UR8 ;  /* 0x000000080c037e24 */ /* 0x002fe2000f8e020f */
[----:B------:R-:W-:Y:S01]  /*05d0*/  LEA.HI R9, R9, R2, RZ, 0x2 ;  /* 0x0000000209097211 */ /* 0x000fe200078f10ff */
[----:B------:R-:W-:Y:S01]  /*05e0*/  IMAD.IADD R0, R10, 0x1, -R11 ;  /* 0x000000010a007824 */ /* 0x000fe200078e0a0b */
[----:B------:R-:W-:-:S04]  /*05f0*/  @!UP0 UIADD3 UR4, -UR4, 0x100000, URZ ;  /* 0x0010000004048890 */ /* 0x000fc8000fffe13f */
[----:B------:R-:W-:Y:S02]  /*0600*/  @!UP0 USHF.L.U32 UR5, UR4, 0xb, URZ ;  /* 0x0000000b04058899 */ /* 0x000fe4000800063f */
[----:B------:R-:W-:Y:S01]  /*0610*/  @!UP0 USHF.L.U32 UR4, UR4, 0x1, URZ ;  /* 0x0000000104048899 */ /* 0x000fe2000800063f */
[----:B------:R-:W-:Y:S01]  /*0620*/  VIADD R10, R5, 0xffffffff ;  /* 0xffffffff050a7836 */ /* 0x000fe20000000000 */
[----:B------:R-:W-:Y:S02]  /*0630*/  LOP3.LUT R9, R9, 0xfffffffc, RZ, 0xc0, !PT ;  /* 0xfffffffc09097812 */ /* 0x000fe400078ec0ff */
[----:B------:R-:W-:Y:S01]  /*0640*/  ISETP.NE.AND P4, PT, R0, R3, PT ;  /* 0x000000030000720c */ /* 0x000fe20003f85270 */
[----:B-----5:R-:W-:Y:S01]  /*0650*/  @!UP0 ULEA UR6, UR7, UR6, 0x18 ;  /* 0x0000000607068291 */ /* 0x020fe2000f8ec03f */
[----:B------:R-:W-:Y:S01]  /*0660*/  ISETP.GE.U32.AND P6, PT, R10, 0x2, PT ;  /* 0x000000020a00780c */ /* 0x000fe20003fc6070 */
[----:B------:R-:W-:Y:S01]  /*0670*/  IMAD.IADD R0, R2, 0x1, -R9 ;  /* 0x0000000102007824 */ /* 0x000fe200078e0a09 */
[----:B------:R-:W-:Y:S01]  /*0680*/  VOTEU.ALL UP0, P0 ;  /* 0x00000000003f7886 */ /* 0x000fe20000000000 */
[----:B------:R-:W-:Y:S01]  /*0690*/  LOP3.LUT P0, RZ, R8, 0x7, RZ, 0xc0, !PT ;  /* 0x0000000708ff7812 */ /* 0x000fe2000780c0ff */
[----:B0-----:R-:W-:Y:S01]  /*06a0*/  IMAD.MOV R20, RZ, RZ, -R13 ;  /* 0x000000ffff147224 */ /* 0x001fe200078e0a0d */
[----:B------:R-:W-:-:S02]  /*06b0*/  LOP3.LUT R11, R63, 0x7f, RZ, 0xc0, !PT ;  /* 0x0000007f3f0b7812 */ /* 0x000fc400078ec0ff */
[C---:B------:R-:W-:Y:S01]  /*06c0*/  ISETP.NE.AND P1, PT, R0.reuse, 0x3, PT ;  /* 0x000000030000780c */ /* 0x040fe20003f25270 */
[----:B--2---:R-:W-:Y:S01]  /*06d0*/  IMAD R9, R7, R20, R4 ;  /* 0x0000001407097224 */ /* 0x004fe200078e0204 */
[C---:B------:R-:W-:Y:S02]  /*06e0*/  ISETP.LT.U32.AND P0, PT, R19.reuse, 0x4, !P0 ;  /* 0x000000041300780c */ /* 0x040fe40004701070 */
[----:B------:R-:W-:Y:S01]  /*06f0*/  @P4 LEA.HI R2, R19, R19, RZ, 0x1 ;  /* 0x0000001313024211 */ /* 0x000fe200078f08ff */
[----:B------:R-:W0:Y:S02]  /*0700*/  FENCE.VIEW.ASYNC.S ;  /* 0x00000000000073c6 */ /* 0x000e240000000000 */
[----:B0-----:R0:W1:Y:S01]  /*0710*/  @!UP0 SYNCS.EXCH.64 URZ, [UR6+0x50], UR4 ;  /* 0x00005004063f85b2 */ /* 0x0010620008000100 */
[----:B------:R-:W-:Y:S02]  /*0720*/  ISETP.EQ.OR P1, PT, R0, RZ, !P1 ;  /* 0x000000ff0000720c */ /* 0x000fe40004f22670 */
[----:B------:R-:W-:-:S02]  /*0730*/  @P4 SHF.R.S32.HI R2, RZ, 0x1, R2 ;  /* 0x00000001ff024819 */ /* 0x000fc40000011402 */
[----:B------:R-:W-:Y:S02]  /*0740*/  ISETP.EQ.AND P1, PT, R5, RZ, P1 ;  /* 0x000000ff0500720c */ /* 0x000fe40000f22270 */
[----:B------:R-:W-:Y:S02]  /*0750*/  @P4 ISETP.NE.AND P5, PT, R2, R9, PT ;  /* 0x000000090200420c */ /* 0x000fe40003fa5270 */
[----:B------:R-:W-:Y:S02]  /*0760*/  SEL R9, RZ, 0x1, !P0 ;  /* 0x00000001ff097807 */ /* 0x000fe40004000000 */
[----:B------:R-:W-:Y:S02]  /*0770*/  @P4 SEL R22, RZ, 0x1, P5 ;  /* 0x00000001ff164807 */ /* 0x000fe40002800000 */
[----:B------:R-:W-:Y:S02]  /*0780*/  SEL R18, RZ, 0x1, !P1 ;  /* 0x00000001ff127807 */ /* 0x000fe40004800000 */
[----:B------:R-:W-:Y:S01]  /*0790*/  LOP3.LUT R22, R22, R9, RZ, 0xc0, !PT ;  /* 0x0000000916167212 */ /* 0x000fe200078ec0ff */
[----:B------:R0:W2:Y:S01]  /*07a0*/  @!UP1 SYNCS.EXCH.64 URZ, [UR6+0x58], UR4 ;  /* 0x00005804063f95b2 */ /* 0x0000a20008000100 */
[----:B------:R-:W-:Y:S01]  /*07b0*/  SEL R18, R18, 0x2, P6 ;  /* 0x0000000212127807 */ /* 0x000fe20003000000 */
[----:B------:R-:W-:Y:S01]  /*07c0*/  NOP ;  /* 0x0000000000007918 */ /* 0x000fe20000000000 */
[----:B------:R-:W-:Y:S05]  /*07d0*/  @!P2 BRA `(.L_x_3) ;  /* 0x000000000008a947 */ /* 0x000fea0003800000 */
[----:B-12-4-:R-:W-:Y:S01]  /*07e0*/  UCGABAR_ARV ;  /* 0x00000000000079c7 */ /* 0x016fe20008000000 */
[----:B------:R-:W-:Y:S05]  /*07f0*/  BRA `(.L_x_4) ;  /* 0x0000000000047947 */ /* 0x000fea0003800000 */
.L_x_3:
[----:B-12-4-:R-:W-:Y:S01]  /*0800*/  NOP ;  /* 0x0000000000007918 */ /* 0x016fe20000000000 */
.L_x_4:
[----:B------:R-:W1:Y:S01]  /*0810*/  LDC R2, c[0x0][0x65c] ;  /* 0x00019700ff027b82 */ /* 0x000e620000000800 */
[----:B------:R-:W-:Y:S02]  /*0820*/  IMAD.U32 R8, RZ, RZ, UR8 ;  /* 0x00000008ff087e24 */ /* 0x000fe4000f8e00ff */
[----:B------:R-:W-:Y:S01]  /*0830*/  IMAD.MOV.U32 R9, RZ, RZ, RZ ;  /* 0x000000ffff097224 */ /* 0x000fe200078e00ff */
[----:B-1----:R-:W-:-:S04]  /*0840*/  ISETP.NE.AND P1, PT, R2, 0x1, PT ;  /* 0x000000010200780c */ /* 0x002fc80003f25270 */
[----:B------:R-:W-:-:S09]  /*0850*/  P2R R5, PR, RZ, 0x2 ;  /* 0x00000002ff057803 */ /* 0x000fd20000000000 */
[----:B------:R-:W1:Y:S01]  /*0860*/  @P1 LDC R17, c[0x0][0x10] ;  /* 0x00000400ff111b82 */ /* 0x000e620000000800 */
[----:B------:R-:W-:Y:S02]  /*0870*/  @P1 IMAD.MOV.U32 R5, RZ, RZ, RZ ;  /* 0x000000ffff051224 */ /* 0x000fe400078e00ff */
[----:B------:R-:W-:-:S05]  /*0880*/  @P1 IMAD.MOV.U32 R15, RZ, RZ, RZ ;  /* 0x000000ffff0f1224 */ /* 0x000fca00078e00ff */
[----:B------:R-:W2:Y:S01]  /*0890*/  @!P1 LDC R13, c[0x0][0xc] ;  /* 0x00000300ff0d9b82 */ /* 0x000ea20000000800 */
[----:B0-----:R-:W-:Y:S01]  /*08a0*/  ULDC UR4, c[0x0][0xc] ;  /* 0x0000030000047ab9 */ /* 0x001fe20000000800 */
[----:B------:R-:W-:Y:S01]  /*08b0*/  ULDC UR5, c[0x0][0x10] ;  /* 0x0000040000057ab9 */ /* 0x000fe20000000800 */
[----:B------:R-:W-:Y:S01]  /*08c0*/  ULDC UR6, c[0x0][0x14] ;  /* 0x0000050000067ab9 */ /* 0x000fe20000000800 */
[----:B------:R-:W-:-:S04]  /*08d0*/  UIMAD.WIDE.U32 UR4, UR4, UR5, URZ ;  /* 0x00000005040472a5 */ /* 0x000fc8000f8e003f */
[----:B------:R-:W-:Y:S02]  /*08e0*/  UIMAD.WIDE.U32 UR38, UR4, UR6, URZ ;  /* 0x00000006042672a5 */ /* 0x000fe4000f8e003f */
[----:B------:R-:W-:-:S04]  /*08f0*/  UIMAD UR41, UR5, UR6, URZ ;  /* 0x00000006052972a4 */ /* 0x000fc8000f8e023f */
[----:B------:R-:W-:Y:S01]  /*0900*/  UIADD3 UR41, UR39, UR41, URZ ;  /* 0x0000002927297290 */ /* 0x000fe2000fffe03f */
[----:B-1----:R-:W-:-:S04]  /*0910*/  @P1 IMAD.WIDE.U32 R16, R17, UR8, R4 ;  /* 0x0000000811101c25 */ /* 0x002fc8000f8e0004 */
[----:B------:R-:W-:Y:S02]  /*0920*/  @P1 IMAD.IADD R17, R17, 0x1, R15 ;  /* 0x0000000111111824 */ /* 0x000fe400078e020f */
[----:B--2---:R-:W-:-:S04]  /*0930*/  @!P1 IMAD.WIDE.U32 R8, R4, R13, R8 ;  /* 0x0000000d04089225 */ /* 0x004fc800078e0008 */
[----:B------:R-:W-:Y:S02]  /*0940*/  @!P1 IMAD.MOV.U32 R16, RZ, RZ, R8 ;  /* 0x000000ffff109224 */ /* 0x000fe400078e0008 */
[----:B------:R-:W-:Y:S01]  /*0950*/  @!P1 IMAD.MOV.U32 R17, RZ, RZ, R9 ;  /* 0x000000ffff119224 */ /* 0x000fe200078e0009 */
[----:B------:R-:W-:Y:S06]  /*0960*/  @!P2 BRA `(.L_x_5) ;  /* 0x00000000000ca947 */ /* 0x000fec0003800000 */
[----:B------:R-:W-:Y:S01]  /*0970*/  UCGABAR_WAIT ;  /* 0x0000000000007dc7 */ /* 0x000fe20008000000 */
[----:B------:R-:W-:Y:S01]  /*0980*/  CCTL.IVALL ;  /* 0x00000000ff00798f */ /* 0x000fe20002000000 */
[----:B------:R-:W-:Y:S05]  /*0990*/  BRA `(.L_x_6) ;  /* 0x0000000000047947 */ /* 0x000fea0003800000 */
.L_x_5:
[----:B------:R-:W-:Y:S06]  /*09a0*/  BAR.SYNC.DEFER_BLOCKING 0x0 ;  /* 0x0000000000007b1d */ /* 0x000fec0000010000 */
.L_x_6:
[----:B------:R-:W-:Y:S05]  /*09b0*/  @!P3 BRA `(.L_x_7) ;  /* 0x0000003c0048b947 */ /* 0x000fea0003800000 */
[----:B------:R-:W-:-:S13]  /*09c0*/  ISETP.GT.U32.AND P0, PT, R10, 0x1, PT ;  /* 0x000000010a00780c */ /* 0x000fda0003f04070 */
[----:B------:R-:W-:Y:S05]  /*09d0*/  @P0 EXIT ;  /* 0x000000000000094d */ /* 0x000fea0003800000 */
[----:B------:R-:W-:Y:S01]  /*09e0*/  ULDC.64 UR4, c[0x0][0x650] ;  /* 0x0001940000047ab9 */ /* 0x000fe20000000a00 */
[----:B------:R-:W-:Y:S01]  /*09f0*/  PRMT R0, RZ, 0x7610, R0 ;  /* 0x00007610ff007816 */ /* 0x000fe20000000000 */
[----:B------:R-:W-:Y:S01]  /*0a00*/  IMAD.MOV.U32 R71, RZ, RZ, -0x1 ;  /* 0xffffffffff477424 */ /* 0x000fe200078e00ff */
[----:B------:R-:W-:Y:S01]  /*0a10*/  ISETP.GE.U32.AND P0, PT, R16, UR4, PT ;  /* 0x0000000410007c0c */ /* 0x000fe2000bf06070 */
[----:B------:R-:W-:Y:S02]  /*0a20*/  IMAD.MOV.U32 R70, RZ, RZ, -0x1 ;  /* 0xffffffffff467424 */ /* 0x000fe400078e00ff */
[----:B------:R-:W-:Y:S01]  /*0a30*/  IMAD.MOV.U32 R69, RZ, RZ, -0x1 ;  /* 0xffffffffff457424 */ /* 0x000fe200078e00ff */
[----:B------:R-:W-:-:S13]  /*0a40*/  ISETP.GE.U32.AND.EX P0, PT, R17, UR5, PT, P0 ;  /* 0x0000000511007c0c */ /* 0x000fda000bf06100 */
[----:B------:R-:W-:Y:S05]  /*0a50*/  @P0 BRA `(.L_x_8) ;  /* 0x0000000400280947 */ /* 0x000fea0003800000 */
[----:B------:R-:W0:Y:S01]  /*0a60*/  LDC.64 R24, c[0x0][0x628] ;  /* 0x00018a00ff187b82 */ /* 0x000e220000000a00 */
[----:B------:R-:W-:Y:S02]  /*0a70*/  IMAD.MOV.U32 R8, RZ, RZ, R16 ;  /* 0x000000ffff087224 */ /* 0x000fe400078e0010 */
[----:B------:R-:W-:-:S05]  /*0a80*/  IMAD.MOV.U32 R9, RZ, RZ, R17 ;  /* 0x000000ffff097224 */ /* 0x000fca00078e0011 */
[----:B------:R-:W1:Y:S08]  /*0a90*/  LDC R0, c[0x0][0x630] ;  /* 0x00018c00ff007b82 */ /* 0x000e700000000800 */
[----:B------:R-:W2:Y:S01]  /*0aa0*/  LDC.64 R26, c[0x0][0x620] ;  /* 0x00018800ff1a7b82 */ /* 0x000ea20000000a00 */
[----:B0-----:R-:W-:-:S04]  /*0ab0*/  ISETP.NE.U32.AND P0, PT, R24, RZ, PT ;  /* 0x000000ff1800720c */ /* 0x001fc80003f05070 */
[----:B------:R-:W-:-:S13]  /*0ac0*/  ISETP.NE.AND.EX P0, PT, R25, RZ, PT, P0 ;  /* 0x000000ff1900720c */ /* 0x000fda0003f05300 */
[----:B-12---:R-:W-:Y:S05]  /*0ad0*/  @!P0 BRA `(.L_x_9) ;  /* 0x0000000000288947 */ /* 0x006fea0003800000 */
[----:B------:R-:W0:Y:S02]  /*0ae0*/  LDC R15, c[0x0][0x634] ;  /* 0x00018d00ff0f7b82 */ /* 0x000e240000000800 */
[----:B0-----:R-:W-:-:S05]  /*0af0*/  IADD3 R15, P0, R16, R15, RZ ;  /* 0x0000000f100f7210 */ /* 0x001fca0007f1e0ff */
[----:B------:R-:W-:-:S04]  /*0b00*/  IMAD.X R21, RZ, RZ, R17, P0 ;  /* 0x000000ffff157224 */ /* 0x000fc800000e0611 */
[----:B------:R-:W-:-:S04]  /*0b10*/  IMAD.WIDE.U32 R8, R21, R24, RZ ;  /* 0x0000001815087225 */ /* 0x000fc800078e00ff */
[----:B------:R-:W-:-:S04]  /*0b20*/  IMAD.WIDE.U32 R12, P0, R15, R25, R8 ;  /* 0x000000190f0c7225 */ /* 0x000fc80007800008 */
[----:B------:R-:W-:-:S04]  /*0b30*/  IMAD.WIDE.U32 R8, R15, R24, RZ ;  /* 0x000000180f087225 */ /* 0x000fc800078e00ff */
[----:B------:R-:W-:Y:S01]  /*0b40*/  IMAD.X R15, RZ, RZ, RZ, P0 ;  /* 0x000000ffff0f7224 */ /* 0x000fe200000e06ff */
[----:B------:R-:W-:Y:S01]  /*0b50*/  IADD3 RZ, P0, R9, R12, RZ ;  /* 0x0000000c09ff7210 */ /* 0x000fe20007f1e0ff */
[----:B------:R-:W-:-:S04]  /*0b60*/  IMAD.MOV.U32 R14, RZ, RZ, R13 ;  /* 0x000000ffff0e7224 */ /* 0x000fc800078e000d */
[----:B------:R-:W-:-:S08]  /*0b70*/  IMAD.WIDE.U32.X R8, R21, R25, R14, P0 ;  /* 0x0000001915087225 */ /* 0x000fd000000e040e */
.L_x_9:
[----:B------:R-:W0:Y:S01]  /*0b80*/  LDC.64 R28, c[0x0][0x640] ;  /* 0x00019000ff1c7b82 */ /* 0x000e220000000a00 */
[--C-:B------:R-:W-:Y:S01]  /*0b90*/  SHF.R.U64 R69, R8, R0, R9.reuse ;  /* 0x0000000008457219 */ /* 0x100fe20000001209 */
[----:B------:R-:W-:Y:S01]  /*0ba0*/  IMAD R20, R7, R20, R4 ;  /* 0x0000001407147224 */ /* 0x000fe200078e0204 */
[----:B------:R-:W-:Y:S02]  /*0bb0*/  SHF.R.U32.HI R0, RZ, R0, R9 ;  /* 0x00000000ff007219 */ /* 0x000fe40000011609 */
[----:B------:R-:W-:-:S03]  /*0bc0*/  IADD3 R5, P0, RZ, -R69, RZ ;  /* 0x80000045ff057210 */ /* 0x000fc60007f1e0ff */
[----:B------:R-:W1:Y:S02]  /*0bd0*/  LDC R12, c[0x0][0x618] ;  /* 0x00018600ff0c7b82 */ /* 0x000e640000000800 */
[----:B------:R-:W-:-:S04]  /*0be0*/  IMAD.X R9, RZ, RZ, ~R0, P0 ;  /* 0x000000ffff097224 */ /* 0x000fc800000e0e00 */
[-C--:B------:R-:W-:Y:S02]  /*0bf0*/  IMAD R0, R9, R26.reuse, RZ ;  /* 0x0000001a09007224 */ /* 0x080fe400078e02ff */
[----:B------:R-:W2:Y:S01]  /*0c00*/  LDC R14, c[0x0][0x608] ;  /* 0x00018200ff0e7b82 */ /* 0x000ea20000000800 */
[----:B------:R-:W-:-:S04]  /*0c10*/  IMAD.WIDE.U32 R8, R5, R26, R16 ;  /* 0x0000001a05087225 */ /* 0x000fc800078e0010 */
[----:B------:R-:W-:Y:S02]  /*0c20*/  IMAD R5, R5, R27, R0 ;  /* 0x0000001b05057224 */ /* 0x000fe400078e0200 */
[----:B------:R-:W-:Y:S01]  /*0c30*/  IMAD.MOV.U32 R27, RZ, RZ, 0x1 ;  /* 0x00000001ff1b7424 */ /* 0x000fe200078e00ff */
[----:B------:R-:W3:Y:S01]  /*0c40*/  LDC R24, c[0x0][0x658] ;  /* 0x00019600ff187b82 */ /* 0x000ee20000000800 */
[----:B------:R-:W-:Y:S01]  /*0c50*/  IMAD.IADD R5, R9, 0x1, R5 ;  /* 0x0000000109057824 */ /* 0x000fe200078e0205 */
[----:B0-----:R-:W-:Y:S01]  /*0c60*/  ISETP.NE.U32.AND P0, PT, R28, RZ, PT ;  /* 0x000000ff1c00720c */ /* 0x001fe20003f05070 */
[----:B------:R-:W-:-:S03]  /*0c70*/  IMAD.MOV.U32 R9, RZ, RZ, -0x1 ;  /* 0xffffffffff097424 */ /* 0x000fc600078e00ff */
[----:B------:R-:W-:Y:S02]  /*0c80*/  ISETP.NE.AND.EX P0, PT, R29, RZ, PT, P0 ;  /* 0x000000ff1d00720c */ /* 0x000fe40003f05300 */
[----:B------:R-:W0:Y:S01]  /*0c90*/  LDC R21, c[0x0][0x600] ;  /* 0x00018000ff157b82 */ /* 0x000e220000000800 */
[-CC-:B-1----:R-:W-:Y:S02]  /*0ca0*/  SHF.R.U64 R10, R8, R12.reuse, R5.reuse ;  /* 0x0000000c080a7219 */ /* 0x182fe40000001205 */
[----:B------:R-:W-:-:S05]  /*0cb0*/  SHF.R.U32.HI R5, RZ, R12, R5 ;  /* 0x0000000cff057219 */ /* 0x000fca0000011605 */
[----:B------:R-:W1:Y:S01]  /*0cc0*/  LDC R23, c[0x0][0x648] ;  /* 0x00019200ff177b82 */ /* 0x000e620000000800 */
[-CC-:B--2---:R-:W-:Y:S02]  /*0cd0*/  SHF.R.U64 R30, R10, R14.reuse, R5.reuse ;  /* 0x0000000e0a1e7219 */ /* 0x184fe40000001205 */
[----:B------:R-:W-:-:S05]  /*0ce0*/  SHF.R.U32.HI R5, RZ, R14, R5 ;  /* 0x0000000eff057219 */ /* 0x000fca0000011605 */
[----:B------:R-:W2:Y:S01]  /*0cf0*/  LDC R25, c[0x0][0x638] ;  /* 0x00018e00ff197b82 */ /* 0x000ea20000000800 */
[-CC-:B---3--:R-:W-:Y:S02]  /*0d00*/  SHF.R.U64 R14, R30, R24.reuse, R5.reuse ;  /* 0x000000181e0e7219 */ /* 0x188fe40000001205 */
[-C--:B------:R-:W-:Y:S02]  /*0d10*/  SHF.L.U32 R0, R9, R24.reuse, RZ ;  /* 0x0000001809007219 */ /* 0x080fe400000006ff */
[----:B------:R-:W-:Y:S01]  /*0d20*/  SHF.R.U32.HI R5, RZ, R24, R5 ;  /* 0x00000018ff057219 */ /* 0x000fe20000011605 */
[----:B------:R-:W-:Y:S01]  /*0d30*/  IMAD.MOV.U32 R4, RZ, RZ, R14 ;  /* 0x000000ffff047224 */ /* 0x000fe200078e000e */
[----:B------:R-:W-:Y:S01]  /*0d40*/  LOP3.LUT R7, RZ, R0, RZ, 0x33, !PT ;  /* 0x00000000ff077212 */ /* 0x000fe200078e33ff */
[----:B------:R-:W3:Y:S01]  /*0d50*/  LDC R26, c[0x0][0x610] ;  /* 0x00018400ff1a7b82 */ /* 0x000ee20000000800 */
[----:B------:R-:W-:Y:S05]  /*0d60*/  @!P0 BRA `(.L_x_10) ;  /* 0x0000000000288947 */ /* 0x000fea0003800000 */
[----:B------:R-:W4:Y:S02]  /*0d70*/  LDC R13, c[0x0][0x64c] ;  /* 0x00019300ff0d7b82 */ /* 0x000f240000000800 */
[----:B----4-:R-:W-:-:S05]  /*0d80*/  IADD3 R13, P0, R14, R13, RZ ;  /* 0x0000000d0e0d7210 */ /* 0x010fca0007f1e0ff */
        /* <DEDUP_REMOVED lines=8> */
.L_x_10:
[----:B-1----:R-:W-:Y:S01]  /*0e10*/  SHF.R.U64 R4, R4, R23, R5 ;  /* 0x0000001704047219 */ /* 0x002fe20000001205 */
[----:B0-----:R-:W-:Y:S01]  /*0e20*/  VIADD R5, R21, 0xffffffff ;  /* 0xffffffff15057836 */ /* 0x001fe20000000000 */
[----:B------:R-:W-:Y:S02]  /*0e30*/  SHF.L.U32 R0, R27, R24, RZ ;  /* 0x000000181b007219 */ /* 0x000fe400000006ff */
[----:B------:R-:W-:Y:S01]  /*0e40*/  LOP3.LUT R7, R30, R7, RZ, 0xc0, !PT ;  /* 0x000000071e077212 */ /* 0x000fe200078ec0ff */
[----:B------:R-:W-:Y:S01]  /*0e50*/  IMAD.MOV R8, RZ, RZ, -R4 ;  /* 0x000000ffff087224 */ /* 0x000fe200078e0a04 */
[----:B------:R-:W-:Y:S02]  /*0e60*/  SEL R3, R3, R20, !P1 ;  /* 0x0000001403037207 */ /* 0x000fe40004800000 */
[----:B------:R-:W-:Y:S01]  /*0e70*/  LOP3.LUT R5, R10, R5, RZ, 0xc0, !PT ;  /* 0x000000050a057212 */ /* 0x000fe200078ec0ff */
[----:B------:R-:W-:Y:S02]  /*0e80*/  IMAD R4, R0, R4, R7 ;  /* 0x0000000400047224 */ /* 0x000fe400078e0207 */
[----:B--2---:R-:W-:-:S02]  /*0e90*/  IMAD R0, R8, R25, R14 ;  /* 0x0000001908007224 */ /* 0x004fc400078e020e */
[----:B---3--:R-:W-:Y:S02]  /*0ea0*/  IMAD R3, R4, R26, R3 ;  /* 0x0000001a04037224 */ /* 0x008fe400078e0203 */
[----:B------:R-:W-:Y:S02]  /*0eb0*/  IMAD.MOV.U32 R7, RZ, RZ, 0x1 ;  /* 0x00000001ff077424 */ /* 0x000fe400078e00ff */
[----:B------:R-:W-:-:S03]  /*0ec0*/  IMAD R4, R0, R21, R5 ;  /* 0x0000001500047224 */ /* 0x000fc600078e0205 */
[----:B------:R-:W-:Y:S02]  /*0ed0*/  PRMT R0, R7, 0x7610, R0 ;  /* 0x0000761007007816 */ /* 0x000fe40000000000 */
[----:B------:R-:W-:Y:S02]  /*0ee0*/  SEL R70, R4, R3, !P1 ;  /* 0x0000000304467207 */ /* 0x000fe40004800000 */
[----:B------:R-:W-:-:S07]  /*0ef0*/  SEL R71, R3, R4, !P1 ;  /* 0x0000000403477207 */ /* 0x000fce0004800000 */
.L_x_8:
[----:B------:R-:W-:-:S08]  /*0f00*/  NOP ;  /* 0x0000000000007918 */ /* 0x000fd00000000000 */
[----:B------:R-:W0:Y:S02]  /*0f10*/  USETMAXREG.TRY_ALLOC.CTAPOOL UP0, 0xe8 ;  /* 0x000000e8000079c8 */ /* 0x000e240008000600 */
[----:B0-----:R-:W-:-:S13]  /*0f20*/  PLOP3.LUT P0, PT, PT, PT, UP0, 0x80, 0x0 ;  /* 0x000000000000781c */ /* 0x001fda0003f0f008 */
[----:B------:R-:W-:Y:S05]  /*0f30*/  @!P0 BRA `(.L_x_8) ;  /* 0xfffffffc00f08947 */ /* 0x000fea000383ffff */
[----:B------:R-:W-:Y:S01]  /*0f40*/  ULDC.64 UR4, c[0x0][0x598] ;  /* 0x0001660000047ab9 */ /* 0x000fe20000000a00 */
[----:B------:R-:W-:Y:S01]  /*0f50*/  ULDC.64 UR36, c[0x0][0x208] ;  /* 0x0000820000247ab9 */ /* 0x000fe20000000a00 */
[----:B------:R-:W-:-:S04]  /*0f60*/  ISETP.NE.U32.AND P0, PT, RZ, UR4, PT ;  /* 0x00000004ff007c0c */ /* 0x000fc8000bf05070 */
[----:B------:R-:W-:-:S13]  /*0f70*/  ISETP.NE.AND.EX P0, PT, RZ, UR5, PT, P0 ;  /* 0x00000005ff007c0c */ /* 0x000fda000bf05300 */
[----:B------:R-:W-:Y:S05]  /*0f80*/  @!P0 BRA `(.L_x_11) ;  /* 0x00000000001c8947 */ /* 0x000fea0003800000 */
[----:B------:R-:W0:Y:S02]  /*0f90*/  LDC.64 R4, c[0x0][0x598] ;  /* 0x00016600ff047b82 */ /* 0x000e240000000a00 */
[----:B0-----:R-:W2:Y:S02]  /*0fa0*/  LDG.E.64 R4, desc[UR36][R4.64] ;  /* 0x0000002404047981 */ /* 0x001ea4000c1e1b00 */
[----:B--2---:R-:W-:-:S04]  /*0fb0*/  ISETP.NE.U32.AND P0, PT, R4, RZ, PT ;  /* 0x000000ff0400720c */ /* 0x004fc80003f05070 */
[----:B------:R-:W-:-:S13]  /*0fc0*/  ISETP.NE.AND.EX P0, PT, R5, RZ, PT, P0 ;  /* 0x000000ff0500720c */ /* 0x000fda0003f05300 */
[----:B------:R-:W-:Y:S05]  /*0fd0*/  @!P0 BRA `(.L_x_11) ;  /* 0x0000000000088947 */ /* 0x000fea0003800000 */
[----:B------:R0:W5:Y:S01]  /*0fe0*/  LD.E R23, desc[UR36][R4.64] ;  /* 0x0000002404177980 */ /* 0x000162000c101900 */
[----:B------:R-:W-:Y:S05]  /*0ff0*/  BRA `(.L_x_12) ;  /* 0x0000000000247947 */ /* 0x000fea0003800000 */
.L_x_11:
[----:B------:R-:W-:Y:S02]  /*1000*/  ULDC.64 UR4, c[0x0][0x588] ;  /* 0x0001620000047ab9 */ /* 0x000fe40000000a00 */
[----:B------:R-:W-:-:S04]  /*1010*/  ISETP.NE.U32.AND P0, PT, RZ, UR4, PT ;  /* 0x00000004ff007c0c */ /* 0x000fc8000bf05070 */
[----:B------:R-:W-:-:S13]  /*1020*/  ISETP.NE.AND.EX P0, PT, RZ, UR5, PT, P0 ;  /* 0x00000005ff007c0c */ /* 0x000fda000bf05300 */
[----:B------:R-:W-:Y:S05]  /*1030*/  @!P0 BRA `(.L_x_13) ;  /* 0x00000000000c8947 */ /* 0x000fea0003800000 */
[----:B------:R-:W0:Y:S02]  /*1040*/  LDC.64 R4, c[0x0][0x588] ;  /* 0x00016200ff047b82 */ /* 0x000e240000000a00 */
[----:B0-----:R1:W5:Y:S01]  /*1050*/  LDG.E R23, desc[UR36][R4.64] ;  /* 0x0000002404177981 */ /* 0x001362000c1e1900 */
[----:B------:R-:W-:Y:S05]  /*1060*/  BRA `(.L_x_12) ;  /* 0x0000000000087947 */ /* 0x000fea0003800000 */
.L_x_13:
[----:B------:R-:W-:Y:S02]  /*1070*/  ULDC UR4, c[0x0][0x580] ;  /* 0x0001600000047ab9 */ /* 0x000fe40000000800 */
[----:B------:R-:W-:-:S07]  /*1080*/  IMAD.U32 R23, RZ, RZ, UR4 ;  /* 0x00000004ff177e24 */ /* 0x000fce000f8e00ff */
.L_x_12:
[----:B------:R-:W-:Y:S02]  /*1090*/  ULDC.64 UR4, c[0x0][0x5a0] ;  /* 0x0001680000047ab9 */ /* 0x000fe40000000a00 */
[----:B------:R-:W-:-:S04]  /*10a0*/  ISETP.NE.U32.AND P0, PT, RZ, UR4, PT ;  /* 0x00000004ff007c0c */ /* 0x000fc8000bf05070 */
[----:B------:R-:W-:-:S13]  /*10b0*/  ISETP.NE.AND.EX P0, PT, RZ, UR5, PT, P0 ;  /* 0x00000005ff007c0c */ /* 0x000fda000bf05300 */
[----:B------:R-:W-:Y:S05]  /*10c0*/  @!P0 BRA `(.L_x_14) ;  /* 0x00000000001c8947 */ /* 0x000fea0003800000 */
[----:B01----:R-:W0:Y:S02]  /*10d0*/  LDC.64 R4, c[0x0][0x5a0] ;  /* 0x00016800ff047b82 */ /* 0x003e240000000a00 */
[----:B0-----:R-:W2:Y:S02]  /*10e0*/  LDG.E.64 R4, desc[UR36][R4.64] ;  /* 0x0000002404047981 */ /* 0x001ea4000c1e1b00 */
[----:B--2---:R-:W-:-:S04]  /*10f0*/  ISETP.NE.U32.AND P0, PT, R4, RZ, PT ;  /* 0x000000ff0400720c */ /* 0x004fc80003f05070 */
[----:B------:R-:W-:-:S13]  /*1100*/  ISETP.NE.AND.EX P0, PT, R5, RZ, PT, P0 ;  /* 0x000000ff0500720c */ /* 0x000fda0003f05300 */
[----:B------:R-:W-:Y:S05]  /*1110*/  @!P0 BRA `(.L_x_14) ;  /* 0x0000000000088947 */ /* 0x000fea0003800000 */
[----:B------:R0:W5:Y:S01]  /*1120*/  LD.E R58, desc[UR36][R4.64] ;  /* 0x00000024043a7980 */ /* 0x000162000c101900 */
[----:B------:R-:W-:Y:S05]  /*1130*/  BRA `(.L_x_15) ;  /* 0x0000000000247947 */ /* 0x000fea0003800000 */
.L_x_14:
[----:B------:R-:W-:Y:S02]  /*1140*/  ULDC.64 UR4, c[0x0][0x590] ;  /* 0x0001640000047ab9 */ /* 0x000fe40000000a00 */
[----:B------:R-:W-:-:S04]  /*1150*/  ISETP.NE.U32.AND P0, PT, RZ, UR4, PT ;  /* 0x00000004ff007c0c */ /* 0x000fc8000bf05070 */
[----:B------:R-:W-:-:S13]  /*1160*/  ISETP.NE.AND.EX P0, PT, RZ, UR5, PT, P0 ;  /* 0x00000005ff007c0c */ /* 0x000fda000bf05300 */
[----:B------:R-:W-:Y:S05]  /*1170*/  @!P0 BRA `(.L_x_16) ;  /* 0x00000000000c8947 */ /* 0x000fea0003800000 */
[----:B------:R-:W2:Y:S02]  /*1180*/  LDC.64 R58, c[0x0][0x590] ;  /* 0x00016400ff3a7b82 */ /* 0x000ea40000000a00 */
[----:B--2---:R2:W5:Y:S01]  /*1190*/  LDG.E R58, desc[UR36][R58.64] ;  /* 0x000000243a3a7981 */ /* 0x004562000c1e1900 */
[----:B------:R-:W-:Y:S05]  /*11a0*/  BRA `(.L_x_15) ;  /* 0x0000000000087947 */ /* 0x000fea0003800000 */
.L_x_16:
[----:B------:R-:W-:Y:S02]  /*11b0*/  ULDC UR4, c[0x0][0x584] ;  /* 0x0001610000047ab9 */ /* 0x000fe40000000800 */
[----:B------:R-:W-:-:S07]  /*11c0*/  IMAD.U32 R58, RZ, RZ, UR4 ;  /* 0x00000004ff3a7e24 */ /* 0x000fce000f8e00ff */
.L_x_15:
[----:B------:R-:W-:-:S13]  /*11d0*/  LOP3.LUT P0, RZ, R0, 0xff, RZ, 0xc0, !PT ;  /* 0x000000ff00ff7812 */ /* 0x000fda000780c0ff */
[----:B------:R-:W-:Y:S05]  /*11e0*/  @!P0 EXIT ;  /* 0x000000000000894d */ /* 0x000fea0003800000 */
[----:B------:R-:W3:Y:S01]  /*11f0*/  LDC R61, c[0x0][0x658] ;  /* 0x00019600ff3d7b82 */ /* 0x000ee20000000800 */
[----:B------:R-:W-:Y:S01]  /*1200*/  ULDC.64 UR6, c[0x0][0x288] ;  /* 0x0000a20000067ab9 */ /* 0x000fe20000000a00 */
[----:B------:R-:W-:Y:S01]  /*1210*/  LOP3.LUT R6, R6, 0x1, RZ, 0xc0, !PT ;  /* 0x0000000106067812 */ /* 0x000fe200078ec0ff */
[----:B------:R-:W-:Y:S01]  /*1220*/  UIADD3 UR4, UR7, 0x3f, URZ ;  /* 0x0000003f07047890 */ /* 0x000fe2000fffe03f */
[----:B------:R-:W-:Y:S01]  /*1230*/  SHF.R.U32.HI R0, RZ, 0x2, R63 ;  /* 0x00000002ff007819 */ /* 0x000fe2000001163f */
[----:B------:R-:W-:Y:S01]  /*1240*/  IMAD.U32 R3, RZ, RZ, UR6 ;  /* 0x00000006ff037e24 */ /* 0x000fe2000f8e00ff */
[----:B------:R-:W-:Y:S01]  /*1250*/  SHF.R.U32.HI R11, RZ, 0x1, R11 ;  /* 0x00000001ff0b7819 */ /* 0x000fe2000001160b */
[----:B------:R-:W-:Y:S01]  /*1260*/  USHF.R.S32.HI UR5, URZ, 0x1f, UR4 ;  /* 0x0000001f3f057899 */ /* 0x000fe20008011404 */
[----:B01----:R-:W0:Y:S01]  /*1270*/  LDC.64 R4, c[0x0][0x5c8] ;  /* 0x00017200ff047b82 */ /* 0x003e220000000a00 */
[----:B------:R-:W-:Y:S01]  /*1280*/  LOP3.LUT R62, R63, 0x3, RZ, 0xc0, !PT ;  /* 0x000000033f3e7812 */ /* 0x000fe200078ec0ff */
[----:B------:R-:W-:Y:S01]  /*1290*/  IMAD.SHL.U32 R7, R6, 0x40, RZ ;  /* 0x0000004006077824 */ /* 0x000fe200078e00ff */
[----:B------:R-:W-:Y:S01]  /*12a0*/  LOP3.LUT R0, R0, 0x7, RZ, 0xc0, !PT ;  /* 0x0000000700007812 */ /* 0x000fe200078ec0ff */
[----:B------:R-:W-:Y:S01]  /*12b0*/  ULEA.HI UR5, UR5, UR4, URZ, 0x6 ;  /* 0x0000000405057291 */ /* 0x000fe2000f8f303f */
[----:B------:R-:W-:Y:S01]  /*12c0*/  LOP3.LUT R11, R11, 0x30, RZ, 0xc0, !PT ;  /* 0x000000300b0b7812 */ /* 0x000fe200078ec0ff */
[----:B------:R-:W-:Y:S01]  /*12d0*/  IMAD R62, R62, -0x2, R3 ;  /* 0xfffffffe3e3e7824 */ /* 0x000fe200078e0203 */
[--C-:B------:R-:W-:Y:S01]  /*12e0*/  LOP3.LUT R56, R7, 0x40, R0.reuse, 0xe2, !PT ;  /* 0x0000004007387812 */ /* 0x100fe200078ee200 */
[----:B------:R-:W1:Y:S01]  /*12f0*/  LDC R65, c[0x0][0x600] ;  /* 0x00018000ff417b82 */ /* 0x000e620000000800 */
[----:B------:R-:W-:Y:S01]  /*1300*/  IADD3 R3, RZ, -R11, -R0 ;  /* 0x8000000bff037210 */ /* 0x000fe20007ffe800 */
[----:B------:R-:W-:Y:S01]  /*1310*/  IMAD.MOV.U32 R0, RZ, RZ, -0x1 ;  /* 0xffffffffff007424 */ /* 0x000fe200078e00ff */
[----:B------:R-:W-:Y:S01]  /*1320*/  USHF.R.S32.HI UR43, URZ, 0x6, UR5 ;  /* 0x000000063f2b7899 */ /* 0x000fe20008011405 */
[----:B------:R-:W-:Y:S01]  /*1330*/  IMAD.MOV.U32 R8, RZ, RZ, 0x1 ;  /* 0x00000001ff087424 */ /* 0x000fe200078e00ff */
[C---:B------:R-:W-:Y:S01]  /*1340*/  LOP3.LUT R64, R63.reuse, 0x80, RZ, 0xc0, !PT ;  /* 0x000000803f407812 */ /* 0x040fe200078ec0ff */
[----:B------:R-:W-:Y:S01]  /*1350*/  IMAD R3, R6, -0x40, R3 ;  /* 0xffffffc006037824 */ /* 0x000fe200078e0203 */
[----:B------:R-:W-:Y:S01]  /*1360*/  UISETP.LT.AND UP0, UPT, UR43, 0x1, UPT ;  /* 0x000000012b00788c */ /* 0x000fe2000bf01270 */
[----:B---3--:R-:W-:Y:S01]  /*1370*/  SHF.L.U32 R0, R0, R61, RZ ;  /* 0x0000003d00007219 */ /* 0x008fe200000006ff */
[----:B------:R-:W-:Y:S01]  /*1380*/  ULDC UR4, c[0x0][0x284] ;  /* 0x0000a10000047ab9 */ /* 0x000fe20000000800 */
[----:B------:R-:W-:Y:S01]  /*1390*/  LOP3.LUT R56, R56, R11, RZ, 0xfc, !PT ;  /* 0x0000000b38387212 */ /* 0x000fe200078efcff */
[----:B------:R-:W-:Y:S01]  /*13a0*/  USEL UR44, UR43, 0x1, UP0 ;  /* 0x000000012b2c7887 */ /* 0x000fe20008000000 */
[----:B------:R-:W-:Y:S01]  /*13b0*/  SHF.L.U32 R61, R8, R61, RZ ;  /* 0x0000003d083d7219 */ /* 0x000fe200000006ff */
[----:B------:R-:W-:Y:S01]  /*13c0*/  IMAD.SHL.U32 R63, R63, 0x2, RZ ;  /* 0x000000023f3f7824 */ /* 0x000fe200078e00ff */
[----:B------:R-:W-:Y:S01]  /*13d0*/  LOP3.LUT R68, R18, 0x1, RZ, 0xfc, !PT ;  /* 0x0000000112447812 */ /* 0x000fe200078efcff */
[----:B------:R-:W-:Y:S01]  /*13e0*/  VIADD R67, R3, UR4 ;  /* 0x0000000403437c36 */ /* 0x000fe20008000000 */
[C---:B0-----:R-:W-:Y:S01]  /*13f0*/  SHF.L.U64.HI R60, R4.reuse, 0x3, R5 ;  /* 0x00000003043c7819 */ /* 0x041fe20000010205 */
[----:B--2---:R-:W-:Y:S01]  /*1400*/  IMAD.SHL.U32 R59, R4, 0x8, RZ ;  /* 0x00000008043b7824 */ /* 0x004fe200078e00ff */
[----:B------:R-:W-:Y:S01]  /*1410*/  SHF.R.U32.HI R64, RZ, 0x7, R64 ;  /* 0x00000007ff407819 */ /* 0x000fe20000011640 */
[----:B------:R-:W-:Y:S01]  /*1420*/  IMAD.MOV.U32 R57, RZ, RZ, RZ ;  /* 0x000000ffff397224 */ /* 0x000fe200078e00ff */
[----:B------:R-:W-:Y:S01]  /*1430*/  LOP3.LUT R66, RZ, R0, RZ, 0x33, !PT ;  /* 0x00000000ff427212 */ /* 0x000fe200078e33ff */
[----:B------:R-:W-:Y:S01]  /*1440*/  UIADD3 UR44, UR43, -UR44, URZ ;  /* 0x8000002c2b2c7290 */ /* 0x000fe2000fffe03f */
[----:B------:R-:W-:Y:S01]  /*1450*/  UMOV UR40, URZ ;  /* 0x0000003f00287c82 */ /* 0x000fe20008000000 */
[----:B-1----:R-:W-:Y:S01]  /*1460*/  VIADD R65, R65, 0xffffffff ;  /* 0xffffffff41417836 */ /* 0x002fe20000000000 */
[----:B------:R-:W-:-:S09]  /*1470*/  UMOV UR42, URZ ;  /* 0x0000003f002a7c82 */ /* 0x000fd20008000000 */
.L_x_98:
[----:B0-----:R-:W0:Y:S01]  /*1480*/  SHFL.IDX PT, R0, R64, RZ, 0x1f ;  /* 0x00001fff40007589 */ /* 0x001e2200000e0000 */
[----:B-1----:R-:W1:Y:S01]  /*1490*/  S2UR UR7, SR_CgaCtaId ;  /* 0x00000000000779c3 */ /* 0x002e620000008800 */
[----:B------:R-:W-:Y:S01]  /*14a0*/  UMOV UR6, 0x400 ;  /* 0x0000040000067882 */ /* 0x000fe20000000000 */
[----:B0-----:R-:W-:Y:S01]  /*14b0*/  R2UR UR4, R0 ;  /* 0x00000000000472ca */ /* 0x001fe200000e0000 */
[----:B-1----:R-:W-:-:S12]  /*14c0*/  ULEA UR6, UR7, UR6, 0x18 ;  /* 0x0000000607067291 */ /* 0x002fd8000f8ec03f */
[----:B------:R-:W-:-:S04]  /*14d0*/  ULEA.HI UR5, UR4, UR4, URZ, 0x1 ;  /* 0x0000000404057291 */ /* 0x000fc8000f8f083f */
[----:B------:R-:W-:-:S04]  /*14e0*/  ULOP3.LUT UR5, UR5, 0x7fffe, URZ, 0xc0, !UPT ;  /* 0x0007fffe05057892 */ /* 0x000fc8000f8ec03f */
[----:B------:R-:W-:-:S03]  /*14f0*/  UIADD3 UR5, UR4, -UR5, URZ ;  /* 0x8000000504057290 */ /* 0x000fc6000fffe03f */
[----:B------:R-:W-:Y:S01]  /*1500*/  ULDC UR4, c[0x0][0x28c] ;  /* 0x0000a30000047ab9 */ /* 0x000fe20000000800 */
[----:B------:R-:W-:Y:S01]  /*1510*/  ULEA UR5, UR5, UR6, 0xd ;  /* 0x0000000605057291 */ /* 0x000fe2000f8e683f */
[----:B------:R-:W-:-:S03]  /*1520*/  ISETP.LT.AND P0, PT, RZ, UR4, PT ;  /* 0x00000004ff007c0c */ /* 0x000fc6000bf01270 */
[----:B------:R-:W-:-:S04]  /*1530*/  UIADD3 UR5, UR5, 0x100, URZ ;  /* 0x0000010005057890 */ /* 0x000fc8000fffe03f */
[----:B------:R-:W-:-:S04]  /*1540*/  USHF.R.U32.HI UR5, URZ, 0x4, UR5 ;  /* 0x000000043f057899 */ /* 0x000fc80008011605 */
[----:B------:R-:W-:-:S04]  /*1550*/  ULOP3.LUT UR5, UR5, 0x3fff, URZ, 0xc0, !UPT ;  /* 0x00003fff05057892 */ /* 0x000fc8000f8ec03f */
[----:B------:R-:W-:Y:S01]  /*1560*/  ULOP3.LUT UR45, UR5, 0x10000, URZ, 0xfc, !UPT ;  /* 0x00010000052d7892 */ /* 0x000fe2000f8efc3f */
[----:B--234-:R-:W-:Y:S11]  /*1570*/  @P0 BRA `(.L_x_17) ;  /* 0x0000000000400947 */ /* 0x01cff60003800000 */
[----:B------:R-:W-:Y:S01]  /*1580*/  MOV R0, 0x0 ;  /* 0x0000000000007802 */ /* 0x000fe20000000f00 */
[----:B------:R-:W-:Y:S01]  /*1590*/  ULDC.64 UR4, c[0x4][0x68] ;  /* 0x01001a0000047ab9 */ /* 0x000fe20000000a00 */
[----:B------:R-:W-:Y:S01]  /*15a0*/  ULDC.64 UR6, c[0x4][0x8] ;  /* 0x0100020000067ab9 */ /* 0x000fe20000000a00 */
[----:B------:R-:W-:Y:S01]  /*15b0*/  IMAD.U32 R4, RZ, RZ, UR4 ;  /* 0x00000004ff047e24 */ /* 0x000fe2000f8e00ff */
[----:B------:R0:W1:Y:S01]  /*15c0*/  LDC.64 R14, c[0x4][R0] ;  /* 0x01000000000e7b82 */ /* 0x0000620000000a00 */
[----:B------:R-:W-:Y:S01]  /*15d0*/  IMAD.U32 R5, RZ, RZ, UR5 ;  /* 0x00000005ff057e24 */ /* 0x000fe2000f8e00ff */
[----:B------:R-:W-:Y:S01]  /*15e0*/  ULDC.64 UR4, c[0x4][0x70] ;  /* 0x01001c0000047ab9 */ /* 0x000fe20000000a00 */
[----:B------:R-:W-:Y:S02]  /*15f0*/  IMAD.U32 R10, RZ, RZ, UR6 ;  /* 0x00000006ff0a7e24 */ /* 0x000fe4000f8e00ff */
[----:B------:R-:W-:Y:S02]  /*1600*/  IMAD.U32 R6, RZ, RZ, UR4 ;  /* 0x00000004ff067e24 */ /* 0x000fe4000f8e00ff */
[----:B------:R-:W-:-:S02]  /*1610*/  IMAD.U32 R7, RZ, RZ, UR5 ;  /* 0x00000005ff077e24 */ /* 0x000fc4000f8e00ff */
[----:B------:R-:W-:Y:S02]  /*1620*/  IMAD.U32 R11, RZ, RZ, UR7 ;  /* 0x00000007ff0b7e24 */ /* 0x000fe4000f8e00ff */
[----:B------:R-:W-:Y:S02]  /*1630*/  IMAD.MOV.U32 R8, RZ, RZ, 0x1e1 ;  /* 0x000001e1ff087424 */ /* 0x000fe400078e00ff */
[----:B------:R-:W-:Y:S02]  /*1640*/  IMAD.MOV.U32 R12, RZ, RZ, 0x1 ;  /* 0x00000001ff0c7424 */ /* 0x000fe400078e00ff */
[----:B0-----:R-:W-:-:S07]  /*1650*/  IMAD.MOV.U32 R13, RZ, RZ, RZ ;  /* 0x000000ffff0d7224 */ /* 0x001fce00078e00ff */
[----:B------:R-:W-:-:S07]  /*1660*/  LEPC R20, `(.L_x_17) ;  /* 0x000000001014794e */ /* 0x000fce0000000000 */
[----:B-1---5:R-:W-:Y:S05]  /*1670*/  CALL.ABS.NOINC R14 ;  /* 0x000000000e007343 */ /* 0x022fea0003c00000 */
.L_x_17:
[----:B------:R-:W-:-:S13]  /*1680*/  ISETP.NE.AND P0, PT, R68, 0x3, PT ;  /* 0x000000034400780c */ /* 0x000fda0003f05270 */
[----:B------:R-:W-:Y:S05]  /*1690*/  @!P0 BRA `(.L_x_18) ;  /* 0x0000000000048947 */ /* 0x000fea0003800000 */
[----:B------:R-:W-:Y:S01]  /*16a0*/  BPT.TRAP 0x1 ;  /* 0x000000040000795c */ /* 0x000fe20000300000 */
.L_x_18:
[----:B------:R-:W0:Y:S01]  /*16b0*/  S2UR UR5, SR_CgaCtaId ;  /* 0x00000000000579c3 */ /* 0x000e220000008800 */
[----:B------:R-:W-:Y:S01]  /*16c0*/  UMOV UR4, 0x400 ;  /* 0x0000040000047882 */ /* 0x000fe20000000000 */
[----:B------:R-:W-:Y:S02]  /*16d0*/  IMAD.U32 R0, RZ, RZ, UR40 ;  /* 0x00000028ff007e24 */ /* 0x000fe4000f8e00ff */
[----:B------:R-:W-:-:S03]  /*16e0*/  IMAD.U32 R3, RZ, RZ, UR42 ;  /* 0x0000002aff037e24 */ /* 0x000fc6000f8e00ff */
[----:B------:R-:W-:Y:S01]  /*16f0*/  SHF.L.U32 R0, R0, 0x1f, RZ ;  /* 0x0000001f00007819 */ /* 0x000fe200000006ff */
[----:B0-----:R-:W-:-:S06]  /*1700*/  ULEA UR4, UR5, UR4, 0x18 ;  /* 0x0000000405047291 */ /* 0x001fcc000f8ec03f */
[----:B------:R-:W-:-:S04]  /*1710*/  IMAD.U32 R6, RZ, RZ, UR4 ;  /* 0x00000004ff067e24 */ /* 0x000fc8000f8e00ff */
[----:B------:R-:W-:-:S04]  /*1720*/  IMAD R3, R3, 0x8, R6 ;  /* 0x0000000803037824 */ /* 0x000fc800078e0206 */
[----:B------:R0:W1:Y:S01]  /*1730*/  SYNCS.PHASECHK.TRANS64.TRYWAIT P1, [R3+URZ], R0 ;  /* 0x00000000030075a7 */ /* 0x000062000802017f */
[----:B------:R-:W-:Y:S05]  /*1740*/  @!P0 BRA `(.L_x_19) ;  /* 0x0000000000048947 */ /* 0x000fea0003800000 */
[----:B------:R-:W-:Y:S01]  /*1750*/  BPT.TRAP 0x1 ;  /* 0x000000040000795c */ /* 0x000fe20000300000 */
.L_x_19:
[----:B------:R-:W-:-:S05]  /*1760*/  IMAD.U32 R4, RZ, RZ, UR44 ;  /* 0x0000002cff047e24 */ /* 0x000fca000f8e00ff */
[----:B------:R-:W-:Y:S01]  /*1770*/  ISETP.GE.AND P2, PT, R4, 0x1, PT ;  /* 0x000000010400780c */ /* 0x000fe20003f46270 */
[----:B-1----:R-:W-:-:S12]  /*1780*/  @P1 BRA `(.L_x_20) ;  /* 0x0000000000081947 */ /* 0x002fd80003800000 */
[----:B------:R-:W1:Y:S02]  /*1790*/  SYNCS.PHASECHK.TRANS64.TRYWAIT P1, [R3+URZ], R0 ;  /* 0x00000000030075a7 */ /* 0x000e64000802017f */
[----:B-1----:R-:W-:Y:S05]  /*17a0*/  @!P1 BRA `(.L_x_21) ;  /* 0x0000004400909947 */ /* 0x002fea0003800000 */
.L_x_20:
[----:B------:R-:W-:Y:S05]  /*17b0*/  WARPSYNC.ALL ;  /* 0x0000000000007948 */ /* 0x000fea0003800000 */
[----:B------:R-:W-:Y:S01]  /*17c0*/  R2UR UR4, R6 ;  /* 0x00000000060472ca */ /* 0x000fe200000e0000 */
[----:B------:R-:W-:Y:S01]  /*17d0*/  ULEA UR5, UR42, UR45, 0xb ;  /* 0x0000002d2a057291 */ /* 0x000fe2000f8e583f */
[----:B------:R-:W-:Y:S01]  /*17e0*/  WARPGROUP.ARRIVE ;  /* 0x00000000000079c5 */ /* 0x000fe20000000000 */
[----:B------:R-:W-:Y:S01]  /*17f0*/  UMOV UR9, 0x40000040 ;  /* 0x4000004000097882 */ /* 0x000fe20000000000 */
[----:B------:R-:W-:-:S04]  /*1800*/  UMOV UR11, 0x40000040 ;  /* 0x40000040000b7882 */ /* 0x000fc80000000000 */
[----:B------:R-:W-:-:S05]  /*1810*/  UMOV UR8, UR5 ;  /* 0x0000000500087c82 */ /* 0x000fca0008000000 */
[----:B------:R-:W-:-:S04]  /*1820*/  UIADD3 UR4, UR4, 0x20100, URZ ;  /* 0x0002010004047890 */ /* 0x000fc8000fffe03f */
[----:B------:R-:W-:-:S04]  /*1830*/  USHF.R.U32.HI UR4, URZ, 0x4, UR4 ;  /* 0x000000043f047899 */ /* 0x000fc80008011604 */
[----:B------:R-:W-:-:S04]  /*1840*/  ULOP3.LUT UR4, UR4, 0x3fff, URZ, 0xc0, !UPT ;  /* 0x00003fff04047892 */ /* 0x000fc8000f8ec03f */
[----:B------:R-:W-:-:S04]  /*1850*/  ULOP3.LUT UR4, UR4, 0x10000, URZ, 0xfc, !UPT ;  /* 0x0001000004047892 */ /* 0x000fc8000f8efc3f */
[----:B------:R-:W-:-:S07]  /*1860*/  ULEA UR6, UR42, UR4, 0xa ;  /* 0x000000042a067291 */ /* 0x000fce000f8e503f */
[----:B------:R-:W-:Y:S02]  /*1870*/  UMOV UR10, UR6 ;  /* 0x00000006000a7c82 */ /* 0x000fe40008000000 */
[----:B------:R-:W-:Y:S01]  /*1880*/  HGMMA.64x64x8.F32.TF32 R24, gdesc[UR8], RZ, !UPT, gsb0 ;  /* 0x04e00000081879f0 */ /* 0x000fe2000c0028ff */
[----:B------:R-:W-:Y:S02]  /*1890*/  UIADD3 UR8, UR5, 0x2, URZ ;  /* 0x0000000205087890 */ /* 0x000fe4000fffe03f */
[----:B------:R-:W-:Y:S01]  /*18a0*/  UIADD3 UR10, UR6, 0x2, URZ ;  /* 0x00000002060a7890 */ /* 0x000fe2000fffe03f */
[----:B------:R-:W-:Y:S01]  /*18b0*/  UMOV UR9, 0x40000040 ;  /* 0x4000004000097882 */ /* 0x000fe20000000000 */
[----:B------:R-:W-:Y:S01]  /*18c0*/  UMOV UR11, 0x40000040 ;  /* 0x40000040000b7882 */ /* 0x000fe20000000000 */
[----:B------:R-:W-:Y:S02]  /*18d0*/  WARPGROUP.DEPBAR.LE gsb0, 0x0 ;  /* 0x00008000000079c5 */ /* 0x000fe40000010000 */
[----:B------:R-:W-:-:S06]  /*18e0*/  WARPGROUP.ARRIVE ;  /* 0x00000000000079c5 */ /* 0x000fcc0000000000 */
[----:B------:R-:W-:Y:S01]  /*18f0*/  HGMMA.64x64x8.F32.TF32 R24, gdesc[UR8], R24, gsb0 ;  /* 0x04e00000081879f0 */ /* 0x000fe20008002818 */
        /* <DEDUP_REMOVED lines=41> */
[----:B------:R-:W-:Y:S03]  /*1b90*/  HGMMA.64x64x8.F32.TF32 R24, gdesc[UR8], R24, gsb0 ;  /* 0x04e00000081879f0 */ /* 0x000fe60008002818 */
[----:B------:R-:W-:Y:S02]  /*1ba0*/  WARPGROUP.DEPBAR.LE gsb0, 0x0 ;  /* 0x00008000000079c5 */ /* 0x000fe40000010000 */
[----:B------:R-:W-:Y:S05]  /*1bb0*/  @!P2 BRA `(.L_x_22) ;  /* 0x000000040098a947 */ /* 0x000fea0003800000 */
[----:B------:R-:W-:Y:S01]  /*1bc0*/  UIADD3 UR5, UR42, 0x1, URZ ;  /* 0x000000012a057890 */ /* 0x000fe2000fffe03f */
[----:B01----:R-:W-:Y:S02]  /*1bd0*/  IMAD.U32 R0, RZ, RZ, UR44 ;  /* 0x0000002cff007e24 */ /* 0x003fe4000f8e00ff */
[----:B------:R-:W-:Y:S01]  /*1be0*/  IMAD.U32 R3, RZ, RZ, UR42 ;  /* 0x0000002aff037e24 */ /* 0x000fe2000f8e00ff */
[----:B------:R-:W-:-:S04]  /*1bf0*/  UISETP.NE.AND UP0, UPT, UR5, 0x4, UPT ;  /* 0x000000040500788c */ /* 0x000fc8000bf05270 */
[----:B------:R-:W-:Y:S02]  /*1c00*/  USEL UR6, URZ, 0x1, UP0 ;  /* 0x000000013f067887 */ /* 0x000fe40008000000 */
[----:B------:R-:W-:Y:S02]  /*1c10*/  USEL UR5, UR5, URZ, UP0 ;  /* 0x0000003f05057287 */ /* 0x000fe40008000000 */
[----:B------:R-:W-:-:S06]  /*1c20*/  ULOP3.LUT UR6, UR40, UR6, URZ, 0x3c, !UPT ;  /* 0x0000000628067292 */ /* 0x000fcc000f8e3c3f */
[----:B------:R-:W-:-:S07]  /*1c30*/  IMAD.U32 R7, RZ, RZ, UR6 ;  /* 0x00000006ff077e24 */ /* 0x000fce000f8e00ff */
.L_x_29:
[----:B------:R-:W-:Y:S05]  /*1c40*/  @!P0 BRA `(.L_x_23) ;  /* 0x0000000000048947 */ /* 0x000fea0003800000 */
[----:B------:R-:W-:Y:S01]  /*1c50*/  BPT.TRAP 0x1 ;  /* 0x000000040000795c */ /* 0x000fe20000300000 */
.L_x_23:
[----:B------:R-:W0:Y:S01]  /*1c60*/  S2UR UR7, SR_CgaCtaId ;  /* 0x00000000000779c3 */ /* 0x000e220000008800 */
[----:B------:R-:W-:Y:S01]  /*1c70*/  UMOV UR6, 0x400 ;  /* 0x0000040000067882 */ /* 0x000fe20000000000 */
[----:B------:R-:W-:Y:S01]  /*1c80*/  IMAD.U32 R5, RZ, RZ, UR5 ;  /* 0x00000005ff057e24 */ /* 0x000fe2000f8e00ff */
[----:B------:R-:W-:Y:S01]  /*1c90*/  SHF.L.U32 R4, R7, 0x1f, RZ ;  /* 0x0000001f07047819 */ /* 0x000fe200000006ff */
[----:B0-----:R-:W-:-:S06]  /*1ca0*/  ULEA UR6, UR7, UR6, 0x18 ;  /* 0x0000000607067291 */ /* 0x001fcc000f8ec03f */
[----:B------:R-:W-:-:S04]  /*1cb0*/  IMAD.U32 R6, RZ, RZ, UR6 ;  /* 0x00000006ff067e24 */ /* 0x000fc8000f8e00ff */
[----:B------:R-:W-:-:S04]  /*1cc0*/  IMAD R5, R5, 0x8, R6 ;  /* 0x0000000805057824 */ /* 0x000fc800078e0206 */
[----:B------:R0:W1:Y:S01]  /*1cd0*/  SYNCS.PHASECHK.TRANS64.TRYWAIT P1, [R5+URZ], R4 ;  /* 0x00000004050075a7 */ /* 0x000062000802017f */
[----:B------:R-:W-:Y:S05]  /*1ce0*/  @!P0 BRA `(.L_x_24) ;  /* 0x0000000000048947 */ /* 0x000fea0003800000 */
[----:B------:R-:W-:Y:S01]  /*1cf0*/  BPT.TRAP 0x1 ;  /* 0x000000040000795c */ /* 0x000fe20000300000 */
.L_x_24:
[----:B-1----:R-:W-:Y:S05]  /*1d00*/  @P1 BRA `(.L_x_25) ;  /* 0x0000000000081947 */ /* 0x002fea0003800000 */
[----:B------:R-:W1:Y:S02]  /*1d10*/  SYNCS.PHASECHK.TRANS64.TRYWAIT P1, [R5+URZ], R4 ;  /* 0x00000004050075a7 */ /* 0x000e64000802017f */
[----:B-1----:R-:W-:Y:S05]  /*1d20*/  @!P1 BRA `(.L_x_26) ;  /* 0x0000004000449947 */ /* 0x002fea0003800000 */
.L_x_25:
[----:B------:R-:W-:Y:S01]  /*1d30*/  ULEA UR6, UR5, UR45, 0xb ;  /* 0x0000002d05067291 */ /* 0x000fe2000f8e583f */
[----:B------:R-:W-:Y:S01]  /*1d40*/  WARPGROUP.ARRIVE ;  /* 0x00000000000079c5 */ /* 0x000fe20000000000 */
[----:B------:R-:W-:Y:S01]  /*1d50*/  ULEA UR7, UR5, UR4, 0xa ;  /* 0x0000000405077291 */ /* 0x000fe2000f8e503f */
[----:B------:R-:W-:Y:S01]  /*1d60*/  UMOV UR9, 0x40000040 ;  /* 0x4000004000097882 */ /* 0x000fe20000000000 */
[----:B------:R-:W-:-:S03]  /*1d70*/  UMOV UR11, 0x40000040 ;  /* 0x40000040000b7882 */ /* 0x000fc60000000000 */
[----:B------:R-:W-:Y:S02]  /*1d80*/  UMOV UR8, UR6 ;  /* 0x0000000600087c82 */ /* 0x000fe40008000000 */
[----:B------:R-:W-:Y:S02]  /*1d90*/  UMOV UR10, UR7 ;  /* 0x00000007000a7c82 */ /* 0x000fe40008000000 */
[----:B------:R-:W-:Y:S01]  /*1da0*/  HGMMA.64x64x8.F32.TF32 R24, gdesc[UR8], R24, gsb0 ;  /* 0x04e00000081879f0 */ /* 0x000fe20008002818 */
[----:B------:R-:W-:Y:S02]  /*1db0*/  UIADD3 UR8, UR6, 0x2, URZ ;  /* 0x0000000206087890 */ /* 0x000fe4000fffe03f */
[----:B------:R-:W-:Y:S01]  /*1dc0*/  UIADD3 UR10, UR7, 0x2, URZ ;  /* 0x00000002070a7890 */ /* 0x000fe2000fffe03f */
[----:B------:R-:W-:Y:S01]  /*1dd0*/  UMOV UR9, 0x40000040 ;  /* 0x4000004000097882 */ /* 0x000fe20000000000 */
[----:B------:R-:W-:Y:S01]  /*1de0*/  UMOV UR11, 0x40000040 ;  /* 0x40000040000b7882 */ /* 0x000fe20000000000 */
[----:B------:R-:W-:-:S02]  /*1df0*/  WARPGROUP.DEPBAR.LE gsb0, 0x0 ;  /* 0x00008000000079c5 */ /* 0x000fc40000010000 */
        /* <DEDUP_REMOVED lines=46> */
[----:B------:R-:W-:Y:S01]  /*20e0*/  BPT.TRAP 0x1 ;  /* 0x000000040000795c */ /* 0x000fe20000300000 */
.L_x_27:
[----:B------:R-:W-:-:S13]  /*20f0*/  ISETP.NE.AND P1, PT, R22, RZ, PT ;  /* 0x000000ff1600720c */ /* 0x000fda0003f25270 */
[----:B01----:R-:W-:-:S04]  /*2100*/  @P1 IMAD R4, R3, 0x8, R6 ;  /* 0x0000000803041824 */ /* 0x003fc800078e0206 */
[----:B------:R-:W-:-:S05]  /*2110*/  @P1 VIADD R4, R4, 0x20 ;  /* 0x0000002004041836 */ /* 0x000fca0000000000 */
[----:B------:R-:W-:-:S04]  /*2120*/  @P1 PRMT R4, R19, 0x654, R4 ;  /* 0x0000065413041816 */ /* 0x000fc80000000004 */
[----:B------:R0:W-:Y:S01]  /*2130*/  @P1 SYNCS.ARRIVE.TRANS64.RED.A1T0 RZ, [R4+URZ], RZ ;  /* 0x000000ff04ff19a7 */ /* 0x0001e2000810043f */
[----:B------:R-:W-:-:S13]  /*2140*/  ISETP.GT.U32.AND P1, PT, R18, 0x1, PT ;  /* 0x000000011200780c */ /* 0x000fda0003f24070 */
[----:B0-----:R-:W-:Y:S05]  /*2150*/  @P1 BRA `(.L_x_28) ;  /* 0x0000000000041947 */ /* 0x001fea0003800000 */
[----:B------:R-:W-:Y:S01]  /*2160*/  BPT.TRAP 0x1 ;  /* 0x000000040000795c */ /* 0x000fe20000300000 */
.L_x_28:
[----:B------:R-:W-:Y:S01]  /*2170*/  UIADD3 UR5, UR5, 0x1, URZ ;  /* 0x0000000105057890 */ /* 0x000fe2000fffe03f */
[C---:B------:R-:W-:Y:S01]  /*2180*/  ISETP.GT.AND P2, PT, R0.reuse, 0x1, PT ;  /* 0x000000010000780c */ /* 0x040fe20003f44270 */
[----:B------:R-:W-:Y:S02]  /*2190*/  VIADD R3, R3, 0x1 ;  /* 0x0000000103037836 */ /* 0x000fe40000000000 */
[----:B------:R-:W-:Y:S01]  /*21a0*/  UISETP.NE.AND UP0, UPT, UR5, 0x4, UPT ;  /* 0x000000040500788c */ /* 0x000fe2000bf05270 */
[----:B------:R-:W-:Y:S02]  /*21b0*/  VIADD R0, R0, 0xffffffff ;  /* 0xffffffff00007836 */ /* 0x000fe40000000000 */
[C---:B------:R-:W-:Y:S01]  /*21c0*/  ISETP.NE.AND P1, PT, R3.reuse, 0x4, PT ;  /* 0x000000040300780c */ /* 0x040fe20003f25270 */
[----:B------:R-:W-:Y:S02]  /*21d0*/  USEL UR6, URZ, 0x1, UP0 ;  /* 0x000000013f067887 */ /* 0x000fe40008000000 */
[----:B------:R-:W-:Y:S01]  /*21e0*/  USEL UR5, UR5, URZ, UP0 ;  /* 0x0000003f05057287 */ /* 0x000fe20008000000 */
[----:B------:R-:W-:-:S03]  /*21f0*/  SEL R3, R3, RZ, P1 ;  /* 0x000000ff03037207 */ /* 0x000fc60000800000 */
[----:B------:R-:W-:Y:S01]  /*2200*/  LOP3.LUT R7, R7, UR6, RZ, 0x3c, !PT ;  /* 0x0000000607077c12 */ /* 0x000fe2000f8e3cff */
[----:B------:R-:W-:Y:S07]  /*2210*/  @P2 BRA `(.L_x_29) ;  /* 0xfffffff800882947 */ /* 0x000fee000383ffff */
.L_x_22:
[----:B01----:R-:W0:Y:S02]  /*2220*/  LDC R0, c[0x0][0x28c] ;  /* 0x0000a300ff007b82 */ /* 0x003e240000000800 */
[----:B0-----:R-:W-:-:S13]  /*2230*/  ISETP.GE.AND P1, PT, R0, 0x1, PT ;  /* 0x000000010000780c */ /* 0x001fda0003f26270 */
[----:B------:R-:W-:Y:S05]  /*2240*/  @!P1 BRA `(.L_x_30) ;  /* 0x0000000000389947 */ /* 0x000fea0003800000 */
[----:B------:R-:W-:Y:S05]  /*2250*/  @!P0 BRA `(.L_x_31) ;  /* 0x0000000000048947 */ /* 0x000fea0003800000 */
[----:B------:R-:W-:Y:S01]  /*2260*/  BPT.TRAP 0x1 ;  /* 0x000000040000795c */ /* 0x000fe20000300000 */
.L_x_31:
[----:B------:R-:W-:-:S13]  /*2270*/  ISETP.NE.AND P0, PT, R22, RZ, PT ;  /* 0x000000ff1600720c */ /* 0x000fda0003f05270 */
[----:B------:R-:W-:-:S05]  /*2280*/  VOTEU.ANY UP0, P0 ;  /* 0x00000000003f7886 */ /* 0x000fca0000000100 */
[----:B------:R-:W-:-:S06]  /*2290*/  @UP0 UIADD3 UR4, UR44, UR42, URZ ;  /* 0x0000002a2c040290 */ /* 0x000fcc000fffe03f */
[----:B------:R-:W-:-:S04]  /*22a0*/  IMAD.U32 R0, RZ, RZ, UR4 ;  /* 0x00000004ff007e24 */ /* 0x000fc8000f8e00ff */
[----:B------:R-:W-:-:S05]  /*22b0*/  @P0 IMAD.SHL.U32 R0, R0, 0x8, RZ ;  /* 0x0000000800000824 */ /* 0x000fca00078e00ff */
[----:B------:R-:W-:-:S04]  /*22c0*/  @P0 LOP3.LUT R0, R0, 0x18, RZ, 0xc0, !PT ;  /* 0x0000001800000812 */ /* 0x000fc800078ec0ff */
[----:B------:R-:W-:-:S04]  /*22d0*/  @P0 IADD3 R0, R6, 0x20, R0 ;  /* 0x0000002006000810 */ /* 0x000fc80007ffe000 */
[----:B------:R-:W-:-:S04]  /*22e0*/  @P0 PRMT R0, R19, 0x654, R0 ;  /* 0x0000065413000816 */ /* 0x000fc80000000000 */
[----:B------:R0:W-:Y:S01]  /*22f0*/  @P0 SYNCS.ARRIVE.TRANS64.RED.A1T0 RZ, [R0+URZ], RZ ;  /* 0x000000ff00ff09a7 */ /* 0x0001e2000810043f */
[----:B------:R-:W-:-:S13]  /*2300*/  ISETP.GT.U32.AND P0, PT, R18, 0x1, PT ;  /* 0x000000011200780c */ /* 0x000fda0003f04070 */
[----:B0-----:R-:W-:Y:S05]  /*2310*/  @P0 BRA `(.L_x_30) ;  /* 0x0000000000040947 */ /* 0x001fea0003800000 */
[----:B------:R-:W-:Y:S01]  /*2320*/  BPT.TRAP 0x1 ;  /* 0x000000040000795c */ /* 0x000fe20000300000 */
.L_x_30:
[----:B------:R-:W-:Y:S01]  /*2330*/  IMAD.SHL.U32 R6, R70, 0x40, RZ ;  /* 0x0000004046067824 */ /* 0x000fe200078e00ff */
[----:B------:R-:W-:Y:S01]  /*2340*/  ULDC UR6, c[0x0][0x288] ;  /* 0x0000a20000067ab9 */ /* 0x000fe20000000800 */
[----:B------:R-:W-:Y:S01]  /*2350*/  SHF.R.S32.HI R11, RZ, 0x1f, R69 ;  /* 0x0000001fff0b7819 */ /* 0x000fe20000011445 */
[C---:B------:R-:W-:Y:S01]  /*2360*/  IMAD.SHL.U32 R10, R71.reuse, 0x80, RZ ;  /* 0x00000080470a7824 */ /* 0x040fe200078e00ff */
[----:B------:R-:W-:Y:S01]  /*2370*/  ULDC.64 UR4, c[0x0][0x5d0] ;  /* 0x0001740000047ab9 */ /* 0x000fe20000000a00 */
[C---:B------:R-:W-:Y:S01]  /*2380*/  LOP3.LUT R8, R6.reuse, 0x6, R63, 0xf8, !PT ;  /* 0x0000000606087812 */ /* 0x040fe200078ef83f */
[----:B------:R-:W-:Y:S01]  /*2390*/  IMAD.WIDE R70, R71, 0x80, R56 ;  /* 0x0000008047467825 */ /* 0x000fe200078e0238 */
[----:B------:R-:W-:Y:S01]  /*23a0*/  ISETP.GE.AND P0, PT, R6, UR6, PT ;  /* 0x0000000606007c0c */ /* 0x000fe2000bf06270 */
[----:B------:R-:W-:Y:S01]  /*23b0*/  ULDC UR6, c[0x0][0x284] ;  /* 0x0000a10000067ab9 */ /* 0x000fe20000000800 */
[----:B------:R-:W-:Y:S01]  /*23c0*/  SHF.R.S32.HI R9, RZ, 0x1f, R8 ;  /* 0x0000001fff097819 */ /* 0x000fe20000011408 */
[----:B------:R-:W-:Y:S01]  /*23d0*/  IMAD R0, R11, UR4, RZ ;  /* 0x000000040b007c24 */ /* 0x000fe2000f8e02ff */
[----:B------:R-:W-:-:S03]  /*23e0*/  ISETP.GE.OR P0, PT, R10, UR6, P0 ;  /* 0x000000060a007c0c */ /* 0x000fc60008706670 */
[C---:B------:R-:W-:Y:S02]  /*23f0*/  IMAD R3, R69.reuse, UR5, R0 ;  /* 0x0000000545037c24 */ /* 0x040fe4000f8e0200 */
[----:B------:R-:W-:Y:S01]  /*2400*/  IMAD.WIDE.U32 R4, R69, UR4, R8 ;  /* 0x0000000445047c25 */ /* 0x000fe2000f8e0008 */
[----:B------:R-:W-:-:S03]  /*2410*/  ULDC.64 UR4, c[0x0][0x5c8] ;  /* 0x0001720000047ab9 */ /* 0x000fc60000000a00 */
[----:B------:R-:W-:Y:S02]  /*2420*/  IMAD R7, R71, UR4, RZ ;  /* 0x0000000447077c24 */ /* 0x000fe4000f8e02ff */
[----:B------:R-:W-:Y:S02]  /*2430*/  IMAD.IADD R5, R5, 0x1, R3 ;  /* 0x0000000105057824 */ /* 0x000fe400078e0203 */
[C---:B------:R-:W-:Y:S02]  /*2440*/  IMAD R7, R70.reuse, UR5, R7 ;  /* 0x0000000546077c24 */ /* 0x040fe4000f8e0207 */
[----:B------:R-:W-:-:S04]  /*2450*/  IMAD.WIDE.U32 R72, R70, UR4, R4 ;  /* 0x0000000446487c25 */ /* 0x000fc8000f8e0004 */
[----:B------:R-:W-:Y:S01]  /*2460*/  IMAD.MOV.U32 R0, RZ, RZ, -0x1 ;  /* 0xffffffffff007424 */ /* 0x000fe200078e00ff */
[----:B------:R-:W-:Y:S06]  /*2470*/  @P0 BRA `(.L_x_32) ;  /* 0x0000001800ec0947 */ /* 0x000fec0003800000 */
[----:B-----5:R-:W-:Y:S01]  /*2480*/  FSETP.NEU.AND P0, PT, R58, RZ, PT ;  /* 0x000000ff3a00720b */ /* 0x020fe20003f0d000 */
[----:B------:R-:W-:Y:S01]  /*2490*/  IMAD.IADD R6, R62, 0x1, -R6 ;  /* 0x000000013e067824 */ /* 0x000fe200078e0a06 */
[----:B------:R-:W-:Y:S01]  /*24a0*/  BSSY B0, `(.L_x_32) ;  /* 0x00001b8000007945 */ /* 0x000fe20003800000 */
[----:B------:R-:W-:Y:S02]  /*24b0*/  IMAD.IADD R3, R67, 0x1, -R10 ;  /* 0x0000000143037824 */ /* 0x000fe400078e0a0a */
[----:B------:R-:W-:Y:S01]  /*24c0*/  IMAD.IADD R81, R73, 0x1, R7 ;  /* 0x0000000149517824 */ /* 0x000fe200078e0207 */
[----:B------:R-:W-:-:S04]  /*24d0*/  ISETP.GT.AND P3, PT, R6, RZ, PT ;  /* 0x000000ff0600720c */ /* 0x000fc80003f64270 */
[----:B------:R-:W-:-:S03]  /*24e0*/  ISETP.GT.AND P1, PT, R3, RZ, P3 ;  /* 0x000000ff0300720c */ /* 0x000fc60001f24270 */
[----:B------:R-:W-:Y:S10]  /*24f0*/  @!P0 BRA `(.L_x_33) ;  /* 0x0000001000e08947 */ /* 0x000ff40003800000 */
[----:B------:R-:W0:Y:S01]  /*2500*/  LDC.64 R74, c[0x0][0x5b8] ;  /* 0x00016e00ff4a7b82 */ /* 0x000e220000000a00 */
[----:B------:R-:W-:-:S07]  /*2510*/  ULDC.64 UR4, c[0x0][0x5c0] ;  /* 0x0001700000047ab9 */ /* 0x000fce0000000a00 */
[----:B------:R-:W1:Y:S08]  /*2520*/  LDC.64 R76, c[0x0][0x5b0] ;  /* 0x00016c00ff4c7b82 */ /* 0x000e700000000a00 */
[----:B------:R-:W2:Y:S01]  /*2530*/  LDC.64 R78, c[0x0][0x5a8] ;  /* 0x00016a00ff4e7b82 */ /* 0x000ea20000000a00 */
[-C--:B0-----:R-:W-:Y:S02]  /*2540*/  IMAD R4, R11, R74.reuse, RZ ;  /* 0x0000004a0b047224 */ /* 0x081fe400078e02ff */
[----:B------:R-:W-:-:S04]  /*2550*/  IMAD.WIDE.U32 R12, R69, R74, R8 ;  /* 0x0000004a450c7225 */ /* 0x000fc800078e0008 */
[----:B------:R-:W-:Y:S02]  /*2560*/  IMAD R73, R69, R75, R4 ;  /* 0x0000004b45497224 */ /* 0x000fe400078e0204 */
[-C--:B-1----:R-:W-:Y:S02]  /*2570*/  IMAD R4, R71, R76.reuse, RZ ;  /* 0x0000004c47047224 */ /* 0x082fe400078e02ff */
[----:B------:R-:W-:Y:S02]  /*2580*/  IMAD.IADD R13, R13, 0x1, R73 ;  /* 0x000000010d0d7824 */ /* 0x000fe400078e0249 */
[C---:B------:R-:W-:Y:S02]  /*2590*/  IMAD R75, R70.reuse, R77, R4 ;  /* 0x0000004d464b7224 */ /* 0x040fe400078e0204 */
[----:B------:R-:W-:-:S04]  /*25a0*/  IMAD.WIDE.U32 R4, R70, R76, R12 ;  /* 0x0000004c46047225 */ /* 0x000fc800078e000c */
[----:B------:R-:W-:Y:S01]  /*25b0*/  IMAD.IADD R5, R5, 0x1, R75 ;  /* 0x0000000105057824 */ /* 0x000fe200078e024b */
[----:B--2---:R-:W-:-:S04]  /*25c0*/  LEA R14, P0, R4, R78, 0x2 ;  /* 0x0000004e040e7211 */ /* 0x004fc800078010ff */
[----:B------:R-:W-:-:S05]  /*25d0*/  LEA.HI.X R15, R4, R79, R5, 0x2, P0 ;  /* 0x0000004f040f7211 */ /* 0x000fca00000f1405 */
[----:B------:R0:W2:Y:S01]  /*25e0*/  @P1 LDG.E.LTC128B R7, desc[UR36][R14.64] ;  /* 0x000000240e071981 */ /* 0x0000a2000c1e1920 */
[----:B------:R-:W-:Y:S01]  /*25f0*/  IMAD.WIDE.U32 R4, R70, R76, R8 ;  /* 0x0000004c46047225 */ /* 0x000fe200078e0008 */
[C---:B------:R-:W-:Y:S01]  /*2600*/  SHF.L.U64.HI R11, R76.reuse, 0x3, R77 ;  /* 0x000000034c0b7819 */ /* 0x040fe2000001024d */
[----:B------:R-:W-:Y:S01]  /*2610*/  BSSY B1, `(.L_x_34) ;  /* 0x0000016000017945 */ /* 0x000fe20003800000 */
[----:B------:R-:W-:Y:S01]  /*2620*/  ISETP.GT.AND P3, PT, R3, 0x8, P3 ;  /* 0x000000080300780c */ /* 0x000fe20001f64270 */
[----:B------:R-:W-:Y:S02]  /*2630*/  IMAD.IADD R5, R75, 0x1, R5 ;  /* 0x000000014b057824 */ /* 0x000fe400078e0205 */
[----:B------:R-:W-:Y:S02]  /*2640*/  IMAD.SHL.U32 R10, R76, 0x8, RZ ;  /* 0x000000084c0a7824 */ /* 0x000fe400078e00ff */
[----:B------:R-:W-:-:S04]  /*2650*/  IMAD.WIDE.U32 R20, R69, R74, R4 ;  /* 0x0000004a45147225 */ /* 0x000fc800078e0004 */
[----:B------:R-:W-:Y:S01]  /*2660*/  IMAD.WIDE.U32 R70, R70, R76, R10 ;  /* 0x0000004c46467225 */ /* 0x000fe200078e000a */
[----:B------:R-:W-:Y:S02]  /*2670*/  LEA R10, P0, R72, UR4, 0x2 ;  /* 0x00000004480a7c11 */ /* 0x000fe4000f8010ff */
[----:B------:R-:W-:Y:S01]  /*2680*/  LEA R4, P4, R20, R78, 0x2 ;  /* 0x0000004e14047211 */ /* 0x000fe200078810ff */
[----:B0-----:R-:W-:Y:S01]  /*2690*/  IMAD.IADD R14, R73, 0x1, R21 ;  /* 0x00000001490e7824 */ /* 0x001fe200078e0215 */
[----:B------:R-:W-:Y:S01]  /*26a0*/  LEA.HI.X R11, R72, UR5, R81, 0x2, P0 ;  /* 0x00000005480b7c11 */ /* 0x000fe200080f1451 */
[----:B------:R-:W-:Y:S01]  /*26b0*/  IMAD.IADD R75, R75, 0x1, R71 ;  /* 0x000000014b4b7824 */ /* 0x000fe200078e0247 */
[----:B------:R-:W-:Y:S02]  /*26c0*/  ISETP.GT.AND P0, PT, R6, 0x1, PT ;  /* 0x000000010600780c */ /* 0x000fe40003f04270 */
[----:B------:R-:W-:Y:S01]  /*26d0*/  IADD3 R15, P2, R12, R70, RZ ;  /* 0x000000460c0f7210 */ /* 0x000fe20007f5e0ff */
[----:B--2---:R-:W-:-:S04]  /*26e0*/  FMUL R5, R7, R58 ;  /* 0x0000003a07057220 */ /* 0x004fc80000400000 */
[----:B------:R-:W-:Y:S01]  /*26f0*/  FFMA R21, R24, R23, R5 ;  /* 0x0000001718157223 */ /* 0x000fe20000000005 */
[----:B------:R-:W-:Y:S01]  /*2700*/  LEA.HI.X R5, R20, R79, R14, 0x2, P4 ;  /* 0x0000004f14057211 */ /* 0x000fe200020f140e */
[----:B------:R-:W-:Y:S01]  /*2710*/  IMAD.X R20, R75, 0x1, R13, P2 ;  /* 0x000000014b147824 */ /* 0x000fe200010e060d */
[----:B------:R-:W-:Y:S02]  /*2720*/  ISETP.GT.AND P4, PT, R3, RZ, P0 ;  /* 0x000000ff0300720c */ /* 0x000fe40000784270 */
[----:B------:R0:W-:Y:S01]  /*2730*/  @P1 STG.E desc[UR36][R10.64], R21 ;  /* 0x000000150a001986 */ /* 0x0001e2000c101924 */
[----:B------:R-:W-:-:S10]  /*2740*/  LEA R14, P1, R15, R78, 0x2 ;  /* 0x0000004e0f0e7211 */ /* 0x000fd400078210ff */
[----:B------:R-:W-:Y:S05]  /*2750*/  @!P4 BRA `(.L_x_35) ;  /* 0x000000000004c947 */ /* 0x000fea0003800000 */
[----:B------:R1:W5:Y:S02]  /*2760*/  LDG.E.LTC128B R7, desc[UR36][R4.64+0x4] ;  /* 0x0000042404077981 */ /* 0x000364000c1e1920 */
.L_x_35:
[----:B------:R-:W-:Y:S05]  /*2770*/  BSYNC B1 ;  /* 0x0000000000017941 */ /* 0x000fea0003800000 */
.L_x_34:
[----:B-----5:R-:W-:Y:S01]  /*2780*/  FMUL R12, R7, R58 ;  /* 0x0000003a070c7220 */ /* 0x020fe20000400000 */
[----:B------:R-:W-:-:S03]  /*2790*/  LEA.HI.X R15, R15, R79, R20, 0x2, P1 ;  /* 0x0000004f0f0f7211 */ /* 0x000fc600008f1414 */
[----:B------:R-:W-:Y:S01]  /*27a0*/  FFMA R71, R25, R23, R12 ;  /* 0x0000001719477223 */ /* 0x000fe2000000000c */
[----:B------:R-:W-:-:S04]  /*27b0*/  IMAD.MOV.U32 R25, RZ, RZ, R7 ;  /* 0x000000ffff197224 */ /* 0x000fc800078e0007 */
[----:B------:R2:W-:Y:S04]  /*27c0*/  @P4 STG.E desc[UR36][R10.64+0x4], R71 ;  /* 0x000004470a004986 */ /* 0x0005e8000c101924 */
[----:B------:R-:W3:Y:S01]  /*27d0*/  @P3 LDG.E.LTC128B R25, desc[UR36][R14.64] ;  /* 0x000000240e193981 */ /* 0x000ee2000c1e1920 */
[C---:B------:R-:W-:Y:S01]  /*27e0*/  SHF.L.U64.HI R13, R59.reuse, 0x2, R60 ;  /* 0x000000023b0d7819 */ /* 0x040fe2000001023c */
[----:B------:R-:W-:Y:S01]  /*27f0*/  BSSY B1, `(.L_x_36) ;  /* 0x0000010000017945 */ /* 0x000fe20003800000 */
[----:B------:R-:W-:Y:S02]  /*2800*/  LEA R12, P2, R59, R10, 0x2 ;  /* 0x0000000a3b0c7211 */ /* 0x000fe400078410ff */
[----:B------:R-:W-:Y:S02]  /*2810*/  IADD3 R20, P1, R8, R70, RZ ;  /* 0x0000004608147210 */ /* 0x000fe40007f3e0ff */
[----:B------:R-:W-:Y:S01]  /*2820*/  ISETP.GT.AND P0, PT, R3, 0x8, P0 ;  /* 0x000000080300780c */ /* 0x000fe20000704270 */
[----:B------:R-:W-:-:S02]  /*2830*/  IMAD.X R13, R13, 0x1, R11, P2 ;  /* 0x000000010d0d7824 */ /* 0x000fc400010e060b */
[----:B0-----:R-:W-:Y:S01]  /*2840*/  IMAD.X R21, R9, 0x1, R75, P1 ;  /* 0x0000000109157824 */ /* 0x001fe200008e064b */
[----:B------:R-:W-:Y:S01]  /*2850*/  ISETP.GT.AND P1, PT, R6, 0x8, PT ;  /* 0x000000080600780c */ /* 0x000fe20003f24270 */
[----:B------:R-:W-:-:S04]  /*2860*/  IMAD.WIDE.U32 R20, R69, R74, R20 ;  /* 0x0000004a45147225 */ /* 0x000fc800078e0014 */
[----:B------:R-:W-:Y:S01]  /*2870*/  IMAD.IADD R9, R73, 0x1, R21 ;  /* 0x0000000149097824 */ /* 0x000fe200078e0215 */
[----:B------:R-:W-:-:S04]  /*2880*/  LEA R8, P4, R20, R78, 0x2 ;  /* 0x0000004e14087211 */ /* 0x000fc800078810ff */
[----:B------:R-:W-:Y:S01]  /*2890*/  LEA.HI.X R9, R20, R79, R9, 0x2, P4 ;  /* 0x0000004f14097211 */ /* 0x000fe200020f1409 */
[----:B---3--:R-:W-:-:S04]  /*28a0*/  FMUL R7, R25, R58 ;  /* 0x0000003a19077220 */ /* 0x008fc80000400000 */
[----:B------:R-:W-:-:S05]  /*28b0*/  FFMA R7, R26, R23, R7 ;  /* 0x000000171a077223 */ /* 0x000fca0000000007 */
[----:B------:R2:W-:Y:S01]  /*28c0*/  @P3 STG.E desc[UR36][R12.64], R7 ;  /* 0x000000070c003986 */ /* 0x0005e2000c101924 */
[----:B------:R-:W-:Y:S05]  /*28d0*/  @!P0 BRA `(.L_x_37) ;  /* 0x0000000000048947 */ /* 0x000fea0003800000 */
[----:B------:R0:W5:Y:S02]  /*28e0*/  LDG.E.LTC128B R25, desc[UR36][R8.64+0x4] ;  /* 0x0000042408197981 */ /* 0x000164000c1e1920 */
.L_x_37:
[----:B------:R-:W-:Y:S05]  /*28f0*/  BSYNC B1 ;  /* 0x0000000000017941 */ /* 0x000fea0003800000 */
.L_x_36:
[----:B-----5:R-:W-:Y:S01]  /*2900*/  FMUL R14, R25, R58 ;  /* 0x0000003a190e7220 */ /* 0x020fe20000400000 */
[----:B------:R-:W-:Y:S01]  /*2910*/  ISETP.GT.AND P3, PT, R3, RZ, P1 ;  /* 0x000000ff0300720c */ /* 0x000fe20000f64270 */
[----:B------:R-:W-:Y:S01]  /*2920*/  BSSY B1, `(.L_x_38) ;  /* 0x0000006000017945 */ /* 0x000fe20003800000 */
[----:B------:R-:W-:Y:S01]  /*2930*/  ISETP.GT.AND P2, PT, R6, 0x9, PT ;  /* 0x000000090600780c */ /* 0x000fe20003f44270 */
[----:B------:R-:W-:-:S05]  /*2940*/  FFMA R27, R27, R23, R14 ;  /* 0x000000171b1b7223 */ /* 0x000fca000000000e */
[----:B------:R3:W-:Y:S05]  /*2950*/  @P0 STG.E desc[UR36][R12.64+0x4], R27 ;  /* 0x0000041b0c000986 */ /* 0x0007ea000c101924 */
[----:B------:R-:W-:Y:S05]  /*2960*/  @!P3 BRA `(.L_x_39) ;  /* 0x000000000004b947 */ /* 0x000fea0003800000 */
[----:B------:R4:W5:Y:S02]  /*2970*/  LDG.E.LTC128B R25, desc[UR36][R4.64+0x20] ;  /* 0x0000202404197981 */ /* 0x000964000c1e1920 */
.L_x_39:
[----:B------:R-:W-:Y:S05]  /*2980*/  BSYNC B1 ;  /* 0x0000000000017941 */ /* 0x000fea0003800000 */
.L_x_38:
[----:B--2--5:R-:W-:Y:S01]  /*2990*/  FMUL R7, R25, R58 ;  /* 0x0000003a19077220 */ /* 0x024fe20000400000 */
[----:B------:R-:W-:Y:S01]  /*29a0*/  ISETP.GT.AND P0, PT, R3, RZ, P2 ;  /* 0x000000ff0300720c */ /* 0x000fe20001704270 */
[----:B------:R-:W-:Y:S02]  /*29b0*/  BSSY B1, `(.L_x_40) ;  /* 0x0000005000017945 */ /* 0x000fe40003800000 */
[----:B------:R-:W-:-:S05]  /*29c0*/  FFMA R7, R28, R23, R7 ;  /* 0x000000171c077223 */ /* 0x000fca0000000007 */
[----:B------:R2:W-:Y:S05]  /*29d0*/  @P3 STG.E desc[UR36][R10.64+0x20], R7 ;  /* 0x000020070a003986 */ /* 0x0005ea000c101924 */
[----:B------:R-:W-:Y:S05]  /*29e0*/  @!P0 BRA `(.L_x_41) ;  /* 0x0000000000048947 */ /* 0x000fea0003800000 */
[----:B------:R0:W5:Y:S02]  /*29f0*/  LDG.E.LTC128B R25, desc[UR36][R4.64+0x24] ;  /* 0x0000242404197981 */ /* 0x000164000c1e1920 */
.L_x_41:
[----:B------:R-:W-:Y:S05]  /*2a00*/  BSYNC B1 ;  /* 0x0000000000017941 */ /* 0x000fea0003800000 */
.L_x_40:
[----:B-----5:R-:W-:Y:S01]  /*2a10*/  FMUL R14, R25, R58 ;  /* 0x0000003a190e7220 */ /* 0x020fe20000400000 */
[----:B------:R-:W-:Y:S01]  /*2a20*/  ISETP.GT.AND P1, PT, R3, 0x8, P1 ;  /* 0x000000080300780c */ /* 0x000fe20000f24270 */
[----:B------:R-:W-:Y:S02]  /*2a30*/  BSSY B1, `(.L_x_42) ;  /* 0x0000005000017945 */ /* 0x000fe40003800000 */
[----:B------:R-:W-:-:S05]  /*2a40*/  FFMA R29, R29, R23, R14 ;  /* 0x000000171d1d7223 */ /* 0x000fca000000000e */
[----:B------:R0:W-:Y:S05]  /*2a50*/  @P0 STG.E desc[UR36][R10.64+0x24], R29 ;  /* 0x0000241d0a000986 */ /* 0x0001ea000c101924 */
[----:B------:R-:W-:Y:S05]  /*2a60*/  @!P1 BRA `(.L_x_43) ;  /* 0x0000000000049947 */ /* 0x000fea0003800000 */
[----:B------:R0:W5:Y:S02]  /*2a70*/  LDG.E.LTC128B R25, desc[UR36][R8.64+0x20] ;  /* 0x0000202408197981 */ /* 0x000164000c1e1920 */
.L_x_43:
[----:B------:R-:W-:Y:S05]  /*2a80*/  BSYNC B1 ;  /* 0x0000000000017941 */ /* 0x000fea0003800000 */
.L_x_42:
[----:B--2--5:R-:W-:Y:S01]  /*2a90*/  FMUL R7, R25, R58 ;  /* 0x0000003a19077220 */ /* 0x024fe20000400000 */
[----:B------:R-:W-:Y:S01]  /*2aa0*/  ISETP.GT.AND P2, PT, R3, 0x8, P2 ;  /* 0x000000080300780c */ /* 0x000fe20001744270 */
[----:B------:R-:W-:Y:S01]  /*2ab0*/  BSSY B1, `(.L_x_44) ;  /* 0x0000006000017945 */ /* 0x000fe20003800000 */
[----:B------:R-:W-:Y:S01]  /*2ac0*/  ISETP.GT.AND P0, PT, R6, 0x10, PT ;  /* 0x000000100600780c */ /* 0x000fe20003f04270 */
[----:B------:R-:W-:-:S05]  /*2ad0*/  FFMA R7, R30, R23, R7 ;  /* 0x000000171e077223 */ /* 0x000fca0000000007 */
[----:B------:R2:W-:Y:S05]  /*2ae0*/  @P1 STG.E desc[UR36][R12.64+0x20], R7 ;  /* 0x000020070c001986 */ /* 0x0005ea000c101924 */
[----:B------:R-:W-:Y:S05]  /*2af0*/  @!P2 BRA `(.L_x_45) ;  /* 0x000000000004a947 */ /* 0x000fea0003800000 */
[----:B------:R0:W5:Y:S02]  /*2b00*/  LDG.E.LTC128B R25, desc[UR36][R8.64+0x24] ;  /* 0x0000242408197981 */ /* 0x000164000c1e1920 */
.L_x_45:
[----:B------:R-:W-:Y:S05]  /*2b10*/  BSYNC B1 ;  /* 0x0000000000017941 */ /* 0x000fea0003800000 */
.L_x_44:
        /* <DEDUP_REMOVED lines=8> */
.L_x_47:
[----:B------:R-:W-:Y:S05]  /*2ba0*/  BSYNC B1 ;  /* 0x0000000000017941 */ /* 0x000fea0003800000 */
.L_x_46:
[----:B--2--5:R-:W-:Y:S01]  /*2bb0*/  FMUL R7, R25, R58 ;  /* 0x0000003a19077220 */ /* 0x024fe20000400000 */
[----:B------:R-:W-:Y:S01]  /*2bc0*/  ISETP.GT.AND P2, PT, R3, RZ, P1 ;  /* 0x000000ff0300720c */ /* 0x000fe20000f44270 */
[----:B------:R-:W-:Y:S02]  /*2bd0*/  BSSY B1, `(.L_x_48) ;  /* 0x0000005000017945 */ /* 0x000fe40003800000 */
[----:B------:R-:W-:-:S05]  /*2be0*/  FFMA R7, R32, R23, R7 ;  /* 0x0000001720077223 */ /* 0x000fca0000000007 */
[----:B------:R2:W-:Y:S05]  /*2bf0*/  @P3 STG.E desc[UR36][R10.64+0x40], R7 ;  /* 0x000040070a003986 */ /* 0x0005ea000c101924 */
[----:B------:R-:W-:Y:S05]  /*2c00*/  @!P2 BRA `(.L_x_49) ;  /* 0x000000000004a947 */ /* 0x000fea0003800000 */
[----:B------:R0:W5:Y:S02]  /*2c10*/  LDG.E.LTC128B R25, desc[UR36][R4.64+0x44] ;  /* 0x0000442404197981 */ /* 0x000164000c1e1920 */
.L_x_49:
[----:B------:R-:W-:Y:S05]  /*2c20*/  BSYNC B1 ;  /* 0x0000000000017941 */ /* 0x000fea0003800000 */
.L_x_48:
[----:B-----5:R-:W-:Y:S01]  /*2c30*/  FMUL R14, R25, R58 ;  /* 0x0000003a190e7220 */ /* 0x020fe20000400000 */
[----:B------:R-:W-:Y:S01]  /*2c40*/  ISETP.GT.AND P0, PT, R3, 0x8, P0 ;  /* 0x000000080300780c */ /* 0x000fe20000704270 */
[----:B------:R-:W-:Y:S02]  /*2c50*/  BSSY B1, `(.L_x_50) ;  /* 0x0000005000017945 */ /* 0x000fe40003800000 */
[----:B------:R-:W-:-:S05]  /*2c60*/  FFMA R33, R33, R23, R14 ;  /* 0x0000001721217223 */ /* 0x000fca000000000e */
[----:B------:R0:W-:Y:S05]  /*2c70*/  @P2 STG.E desc[UR36][R10.64+0x44], R33 ;  /* 0x000044210a002986 */ /* 0x0001ea000c101924 */
[----:B------:R-:W-:Y:S05]  /*2c80*/  @!P0 BRA `(.L_x_51) ;  /* 0x0000000000048947 */ /* 0x000fea0003800000 */
[----:B------:R0:W5:Y:S02]  /*2c90*/  LDG.E.LTC128B R25, desc[UR36][R8.64+0x40] ;  /* 0x0000402408197981 */ /* 0x000164000c1e1920 */
.L_x_51:
[----:B------:R-:W-:Y:S05]  /*2ca0*/  BSYNC B1 ;  /* 0x0000000000017941 */ /* 0x000fea0003800000 */
.L_x_50:
        /* <DEDUP_REMOVED lines=8> */
.L_x_53:
[----:B------:R-:W-:Y:S05]  /*2d30*/  BSYNC B1 ;  /* 0x0000000000017941 */ /* 0x000fea0003800000 */
.L_x_52:
        /* <DEDUP_REMOVED lines=8> */
.L_x_55:
[----:B------:R-:W-:Y:S05]  /*2dc0*/  BSYNC B1 ;  /* 0x0000000000017941 */ /* 0x000fea0003800000 */
.L_x_54:
[----:B--2--5:R-:W-:Y:S01]  /*2dd0*/  FMUL R7, R25, R58 ;  /* 0x0000003a19077220 */ /* 0x024fe20000400000 */
[----:B------:R-:W-:Y:S01]  /*2de0*/  ISETP.GT.AND P1, PT, R3, RZ, P0 ;  /* 0x000000ff0300720c */ /* 0x000fe20000724270 */
[----:B------:R-:W-:Y:S02]  /*2df0*/  BSSY B1, `(.L_x_56) ;  /* 0x0000005000017945 */ /* 0x000fe40003800000 */
[----:B------:R-:W-:-:S05]  /*2e00*/  FFMA R7, R36, R23, R7 ;  /* 0x0000001724077223 */ /* 0x000fca0000000007 */
[----:B------:R2:W-:Y:S05]  /*2e10*/  @P3 STG.E desc[UR36][R10.64+0x60], R7 ;  /* 0x000060070a003986 */ /* 0x0005ea000c101924 */
[----:B------:R-:W-:Y:S05]  /*2e20*/  @!P1 BRA `(.L_x_57) ;  /* 0x0000000000049947 */ /* 0x000fea0003800000 */
[----:B------:R0:W5:Y:S02]  /*2e30*/  LDG.E.LTC128B R25, desc[UR36][R4.64+0x64] ;  /* 0x0000642404197981 */ /* 0x000164000c1e1920 */
.L_x_57:
[----:B------:R-:W-:Y:S05]  /*2e40*/  BSYNC B1 ;  /* 0x0000000000017941 */ /* 0x000fea0003800000 */
.L_x_56:
[----:B-----5:R-:W-:Y:S01]  /*2e50*/  FMUL R14, R25, R58 ;  /* 0x0000003a190e7220 */ /* 0x020fe20000400000 */
[----:B------:R-:W-:Y:S01]  /*2e60*/  ISETP.GT.AND P2, PT, R3, 0x8, P2 ;  /* 0x000000080300780c */ /* 0x000fe20001744270 */
[----:B------:R-:W-:Y:S02]  /*2e70*/  BSSY B1, `(.L_x_58) ;  /* 0x0000005000017945 */ /* 0x000fe40003800000 */
[----:B------:R-:W-:-:S05]  /*2e80*/  FFMA R37, R37, R23, R14 ;  /* 0x0000001725257223 */ /* 0x000fca000000000e */
[----:B------:R0:W-:Y:S05]  /*2e90*/  @P1 STG.E desc[UR36][R10.64+0x64], R37 ;  /* 0x000064250a001986 */ /* 0x0001ea000c101924 */
[----:B------:R-:W-:Y:S05]  /*2ea0*/  @!P2 BRA `(.L_x_59) ;  /* 0x000000000004a947 */ /* 0x000fea0003800000 */
[----:B------:R0:W5:Y:S02]  /*2eb0*/  LDG.E.LTC128B R25, desc[UR36][R8.64+0x60] ;  /* 0x0000602408197981 */ /* 0x000164000c1e1920 */
.L_x_59:
[----:B------:R-:W-:Y:S05]  /*2ec0*/  BSYNC B1 ;  /* 0x0000000000017941 */ /* 0x000fea0003800000 */
.L_x_58:
        /* <DEDUP_REMOVED lines=8> */
.L_x_61:
[----:B------:R-:W-:Y:S05]  /*2f50*/  BSYNC B1 ;  /* 0x0000000000017941 */ /* 0x000fea0003800000 */
.L_x_60:
        /* <DEDUP_REMOVED lines=8> */
.L_x_63:
[----:B------:R-:W-:Y:S05]  /*2fe0*/  BSYNC B1 ;  /* 0x0000000000017941 */ /* 0x000fea0003800000 */
.L_x_62:
[----:B--2--5:R-:W-:Y:S01]  /*2ff0*/  FMUL R7, R25, R58 ;  /* 0x0000003a19077220 */ /* 0x024fe20000400000 */
[----:B------:R-:W-:Y:S01]  /*3000*/  ISETP.GT.AND P0, PT, R3, RZ, P2 ;  /* 0x000000ff0300720c */ /* 0x000fe20001704270 */
[----:B------:R-:W-:Y:S02]  /*3010*/  BSSY B1, `(.L_x_64) ;  /* 0x0000005000017945 */ /* 0x000fe40003800000 */
[----:B------:R-:W-:-:S05]  /*3020*/  FFMA R7, R40, R23, R7 ;  /* 0x0000001728077223 */ /* 0x000fca0000000007 */
[----:B------:R2:W-:Y:S05]  /*3030*/  @P3 STG.E desc[UR36][R10.64+0x80], R7 ;  /* 0x000080070a003986 */ /* 0x0005ea000c101924 */
[----:B------:R-:W-:Y:S05]  /*3040*/  @!P0 BRA `(.L_x_65) ;  /* 0x0000000000048947 */ /* 0x000fea0003800000 */
[----:B------:R0:W5:Y:S02]  /*3050*/  LDG.E.LTC128B R25, desc[UR36][R4.64+0x84] ;  /* 0x0000842404197981 */ /* 0x000164000c1e1920 */
.L_x_65:
[----:B------:R-:W-:Y:S05]  /*3060*/  BSYNC B1 ;  /* 0x0000000000017941 */ /* 0x000fea0003800000 */
.L_x_64:
[----:B-----5:R-:W-:Y:S01]  /*3070*/  FMUL R14, R25, R58 ;  /* 0x0000003a190e7220 */ /* 0x020fe20000400000 */
[----:B------:R-:W-:Y:S01]  /*3080*/  ISETP.GT.AND P1, PT, R3, 0x8, P1 ;  /* 0x000000080300780c */ /* 0x000fe20000f24270 */
[----:B------:R-:W-:Y:S02]  /*3090*/  BSSY B1, `(.L_x_66) ;  /* 0x0000005000017945 */ /* 0x000fe40003800000 */
[----:B------:R-:W-:-:S05]  /*30a0*/  FFMA R41, R41, R23, R14 ;  /* 0x0000001729297223 */ /* 0x000fca000000000e */
[----:B------:R0:W-:Y:S05]  /*30b0*/  @P0 STG.E desc[UR36][R10.64+0x84], R41 ;  /* 0x000084290a000986 */ /* 0x0001ea000c101924 */
[----:B------:R-:W-:Y:S05]  /*30c0*/  @!P1 BRA `(.L_x_67) ;  /* 0x0000000000049947 */ /* 0x000fea0003800000 */
[----:B------:R0:W5:Y:S02]  /*30d0*/  LDG.E.LTC128B R25, desc[UR36][R8.64+0x80] ;  /* 0x0000802408197981 */ /* 0x000164000c1e1920 */
.L_x_67:
[----:B------:R-:W-:Y:S05]  /*30e0*/  BSYNC B1 ;  /* 0x0000000000017941 */ /* 0x000fea0003800000 */
.L_x_66:
        /* <DEDUP_REMOVED lines=8> */
.L_x_69:
[----:B------:R-:W-:Y:S05]  /*3170*/  BSYNC B1 ;  /* 0x0000000000017941 */ /* 0x000fea0003800000 */
.L_x_68:
        /* <DEDUP_REMOVED lines=8> */
.L_x_71:
[----:B------:R-:W-:Y:S05]  /*3200*/  BSYNC B1 ;  /* 0x0000000000017941 */ /* 0x000fea0003800000 */
.L_x_70:
[----:B--2--5:R-:W-:Y:S01]  /*3210*/  FMUL R7, R25, R58 ;  /* 0x0000003a19077220 */ /* 0x024fe20000400000 */
[----:B------:R-:W-:Y:S01]  /*3220*/  ISETP.GT.AND P2, PT, R3, RZ, P1 ;  /* 0x000000ff0300720c */ /* 0x000fe20000f44270 */
[----:B------:R-:W-:Y:S02]  /*3230*/  BSSY B1, `(.L_x_72) ;  /* 0x0000005000017945 */ /* 0x000fe40003800000 */
[----:B------:R-:W-:-:S05]  /*3240*/  FFMA R7, R44, R23, R7 ;  /* 0x000000172c077223 */ /* 0x000fca0000000007 */
[----:B------:R2:W-:Y:S05]  /*3250*/  @P3 STG.E desc[UR36][R10.64+0xa0], R7 ;  /* 0x0000a0070a003986 */ /* 0x0005ea000c101924 */
[----:B------:R-:W-:Y:S05]  /*3260*/  @!P2 BRA `(.L_x_73) ;  /* 0x000000000004a947 */ /* 0x000fea0003800000 */
[----:B------:R0:W5:Y:S02]  /*3270*/  LDG.E.LTC128B R25, desc[UR36][R4.64+0xa4] ;  /* 0x0000a42404197981 */ /* 0x000164000c1e1920 */
.L_x_73:
[----:B------:R-:W-:Y:S05]  /*3280*/  BSYNC B1 ;  /* 0x0000000000017941 */ /* 0x000fea0003800000 */
.L_x_72:
[----:B-----5:R-:W-:Y:S01]  /*3290*/  FMUL R14, R25, R58 ;  /* 0x0000003a190e7220 */ /* 0x020fe20000400000 */
[----:B------:R-:W-:Y:S01]  /*32a0*/  ISETP.GT.AND P0, PT, R3, 0x8, P0 ;  /* 0x000000080300780c */ /* 0x000fe20000704270 */
[----:B------:R-:W-:Y:S02]  /*32b0*/  BSSY B1, `(.L_x_74) ;  /* 0x0000005000017945 */ /* 0x000fe40003800000 */
[----:B------:R-:W-:-:S05]  /*32c0*/  FFMA R45, R45, R23, R14 ;  /* 0x000000172d2d7223 */ /* 0x000fca000000000e */
[----:B------:R0:W-:Y:S05]  /*32d0*/  @P2 STG.E desc[UR36][R10.64+0xa4], R45 ;  /* 0x0000a42d0a002986 */ /* 0x0001ea000c101924 */
[----:B------:R-:W-:Y:S05]  /*32e0*/  @!P0 BRA `(.L_x_75) ;  /* 0x0000000000048947 */ /* 0x000fea0003800000 */
[----:B------:R0:W5:Y:S02]  /*32f0*/  LDG.E.LTC128B R25, desc[UR36][R8.64+0xa0] ;  /* 0x0000a02408197981 */ /* 0x000164000c1e1920 */
.L_x_75:
[----:B------:R-:W-:Y:S05]  /*3300*/  BSYNC B1 ;  /* 0x0000000000017941 */ /* 0x000fea0003800000 */
.L_x_74:
        /* <DEDUP_REMOVED lines=8> */
.L_x_77:
[----:B------:R-:W-:Y:S05]  /*3390*/  BSYNC B1 ;  /* 0x0000000000017941 */ /* 0x000fea0003800000 */
.L_x_76:
        /* <DEDUP_REMOVED lines=8> */
.L_x_79:
[----:B------:R-:W-:Y:S05]  /*3420*/  BSYNC B1 ;  /* 0x0000000000017941 */ /* 0x000fea0003800000 */
.L_x_78:
[----:B--2--5:R-:W-:Y:S01]  /*3430*/  FMUL R7, R25, R58 ;  /* 0x0000003a19077220 */ /* 0x024fe20000400000 */
[----:B------:R-:W-:Y:S01]  /*3440*/  ISETP.GT.AND P1, PT, R3, RZ, P0 ;  /* 0x000000ff0300720c */ /* 0x000fe20000724270 */
[----:B------:R-:W-:Y:S02]  /*3450*/  BSSY B1, `(.L_x_80) ;  /* 0x0000005000017945 */ /* 0x000fe40003800000 */
[----:B------:R-:W-:-:S05]  /*3460*/  FFMA R7, R48, R23, R7 ;  /* 0x0000001730077223 */ /* 0x000fca0000000007 */
[----:B------:R2:W-:Y:S05]  /*3470*/  @P3 STG.E desc[UR36][R10.64+0xc0], R7 ;  /* 0x0000c0070a003986 */ /* 0x0005ea000c101924 */
[----:B------:R-:W-:Y:S05]  /*3480*/  @!P1 BRA `(.L_x_81) ;  /* 0x0000000000049947 */ /* 0x000fea0003800000 */
[----:B------:R0:W5:Y:S02]  /*3490*/  LDG.E.LTC128B R25, desc[UR36][R4.64+0xc4] ;  /* 0x0000c42404197981 */ /* 0x000164000c1e1920 */
.L_x_81:
[----:B------:R-:W-:Y:S05]  /*34a0*/  BSYNC B1 ;  /* 0x0000000000017941 */ /* 0x000fea0003800000 */
.L_x_80:
[----:B-----5:R-:W-:Y:S01]  /*34b0*/  FMUL R14, R25, R58 ;  /* 0x0000003a190e7220 */ /* 0x020fe20000400000 */
[----:B------:R-:W-:Y:S01]  /*34c0*/  ISETP.GT.AND P2, PT, R3, 0x8, P2 ;  /* 0x000000080300780c */ /* 0x000fe20001744270 */
[----:B------:R-:W-:Y:S02]  /*34d0*/  BSSY B1, `(.L_x_82) ;  /* 0x0000005000017945 */ /* 0x000fe40003800000 */
[----:B------:R-:W-:-:S05]  /*34e0*/  FFMA R49, R49, R23, R14 ;  /* 0x0000001731317223 */ /* 0x000fca000000000e */
[----:B------:R0:W-:Y:S05]  /*34f0*/  @P1 STG.E desc[UR36][R10.64+0xc4], R49 ;  /* 0x0000c4310a001986 */ /* 0x0001ea000c101924 */
[----:B------:R-:W-:Y:S05]  /*3500*/  @!P2 BRA `(.L_x_83) ;  /* 0x000000000004a947 */ /* 0x000fea0003800000 */
[----:B------:R0:W5:Y:S02]  /*3510*/  LDG.E.LTC128B R25, desc[UR36][R8.64+0xc0] ;  /* 0x0000c02408197981 */ /* 0x000164000c1e1920 */
.L_x_83:
[----:B------:R-:W-:Y:S05]  /*3520*/  BSYNC B1 ;  /* 0x0000000000017941 */ /* 0x000fea0003800000 */
.L_x_82:
        /* <DEDUP_REMOVED lines=8> */
.L_x_85:
[----:B------:R-:W-:Y:S05]  /*35b0*/  BSYNC B1 ;  /* 0x0000000000017941 */ /* 0x000fea0003800000 */
.L_x_84:
[----:B-----5:R-:W-:Y:S01]  /*35c0*/  FMUL R14, R25, R58 ;  /* 0x0000003a190e7220 */ /* 0x020fe20000400000 */
[----:B------:R-:W-:Y:S01]  /*35d0*/  ISETP.GT.AND P2, PT, R6, 0x39, PT ;  /* 0x000000390600780c */ /* 0x000fe20003f44270 */
[----:B------:R-:W-:Y:S01]  /*35e0*/  @P0 IMAD.MOV.U32 R6, RZ, RZ, R12 ;  /* 0x000000ffff060224 */ /* 0x000fe200078e000c */
[----:B------:R-:W-:Y:S01]  /*35f0*/  ISETP.GT.AND P3, PT, R3, RZ, P1 ;  /* 0x000000ff0300720c */ /* 0x000fe20000f64270 */
[----:B------:R-:W-:Y:S01]  /*3600*/  FFMA R51, R51, R23, R14 ;  /* 0x0000001733337223 */ /* 0x000fe2000000000e */
[----:B--2---:R-:W-:Y:S01]  /*3610*/  @P0 IMAD.MOV.U32 R7, RZ, RZ, R13 ;  /* 0x000000ffff070224 */ /* 0x004fe200078e000d */
[----:B------:R-:W-:Y:S04]  /*3620*/  BSSY B1, `(.L_x_86) ;  /* 0x0000004000017945 */ /* 0x000fe80003800000 */
[----:B------:R2:W-:Y:S06]  /*3630*/  @P0 STG.E desc[UR36][R6.64+0xc4], R51 ;  /* 0x0000c43306000986 */ /* 0x0005ec000c101924 */
[----:B------:R-:W-:Y:S05]  /*3640*/  @!P3 BRA `(.L_x_87) ;  /* 0x000000000004b947 */ /* 0x000fea0003800000 */
[----:B------:R0:W5:Y:S02]  /*3650*/  LDG.E.LTC128B R25, desc[UR36][R4.64+0xe0] ;  /* 0x0000e02404197981 */ /* 0x000164000c1e1920 */
.L_x_87:
[----:B------:R-:W-:Y:S05]  /*3660*/  BSYNC B1 ;  /* 0x0000000000017941 */ /* 0x000fea0003800000 */
.L_x_86:
[----:B--2--5:R-:W-:Y:S01]  /*3670*/  FMUL R7, R25, R58 ;  /* 0x0000003a19077220 */ /* 0x024fe20000400000 */
[----:B------:R-:W-:Y:S01]  /*3680*/  @P3 IMAD.MOV.U32 R6, RZ, RZ, R10 ;  /* 0x000000ffff063224 */ /* 0x000fe200078e000a */
[----:B------:R-:W-:Y:S01]  /*3690*/  ISETP.GT.AND P0, PT, R3, RZ, P2 ;  /* 0x000000ff0300720c */ /* 0x000fe20001704270 */
[----:B------:R-:W-:Y:S01]  /*36a0*/  BSSY B1, `(.L_x_88) ;  /* 0x0000006000017945 */ /* 0x000fe20003800000 */
[----:B------:R-:W-:Y:S01]  /*36b0*/  FFMA R15, R52, R23, R7 ;  /* 0x00000017340f7223 */ /* 0x000fe20000000007 */
[----:B------:R-:W-:-:S05]  /*36c0*/  @P3 IMAD.MOV.U32 R7, RZ, RZ, R11 ;  /* 0x000000ffff073224 */ /* 0x000fca00078e000b */
[----:B------:R2:W-:Y:S05]  /*36d0*/  @P3 STG.E desc[UR36][R6.64+0xe0], R15 ;  /* 0x0000e00f06003986 */ /* 0x0005ea000c101924 */
[----:B------:R-:W-:Y:S05]  /*36e0*/  @!P0 BRA `(.L_x_89) ;  /* 0x0000000000048947 */ /* 0x000fea0003800000 */
[----:B------:R0:W5:Y:S02]  /*36f0*/  LDG.E.LTC128B R25, desc[UR36][R4.64+0xe4] ;  /* 0x0000e42404197981 */ /* 0x000164000c1e1920 */
.L_x_89:
[----:B------:R-:W-:Y:S05]  /*3700*/  BSYNC B1 ;  /* 0x0000000000017941 */ /* 0x000fea0003800000 */
.L_x_88:
[----:B01--45:R-:W-:Y:S01]  /*3710*/  FMUL R4, R25, R58 ;  /* 0x0000003a19047220 */ /* 0x033fe20000400000 */
[----:B------:R-:W-:Y:S01]  /*3720*/  ISETP.GT.AND P1, PT, R3, 0x8, P1 ;  /* 0x000000080300780c */ /* 0x000fe20000f24270 */
[----:B------:R-:W-:Y:S02]  /*3730*/  BSSY B1, `(.L_x_90) ;  /* 0x0000005000017945 */ /* 0x000fe40003800000 */
[----:B------:R-:W-:-:S05]  /*3740*/  FFMA R53, R53, R23, R4 ;  /* 0x0000001735357223 */ /* 0x000fca0000000004 */
[----:B------:R0:W-:Y:S05]  /*3750*/  @P0 STG.E desc[UR36][R10.64+0xe4], R53 ;  /* 0x0000e4350a000986 */ /* 0x0001ea000c101924 */
[----:B------:R-:W-:Y:S05]  /*3760*/  @!P1 BRA `(.L_x_91) ;  /* 0x0000000000049947 */ /* 0x000fea0003800000 */
[----:B------:R1:W5:Y:S02]  /*3770*/  LDG.E.LTC128B R25, desc[UR36][R8.64+0xe0] ;  /* 0x0000e02408197981 */ /* 0x000364000c1e1920 */
.L_x_91:
[----:B------:R-:W-:Y:S05]  /*3780*/  BSYNC B1 ;  /* 0x0000000000017941 */ /* 0x000fea0003800000 */
.L_x_90:
[----:B-----5:R-:W-:Y:S01]  /*3790*/  FMUL R5, R25, R58 ;  /* 0x0000003a19057220 */ /* 0x020fe20000400000 */
[----:B------:R-:W-:Y:S01]  /*37a0*/  @P1 IMAD.MOV.U32 R4, RZ, RZ, R12 ;  /* 0x000000ffff041224 */ /* 0x000fe200078e000c */
[----:B------:R-:W-:Y:S01]  /*37b0*/  ISETP.GT.AND P2, PT, R3, 0x8, P2 ;  /* 0x000000080300780c */ /* 0x000fe20001744270 */
[----:B------:R-:W-:Y:S01]  /*37c0*/  BSSY B1, `(.L_x_92) ;  /* 0x0000006000017945 */ /* 0x000fe20003800000 */
[----:B--2---:R-:W-:Y:S01]  /*37d0*/  FFMA R7, R54, R23, R5 ;  /* 0x0000001736077223 */ /* 0x004fe20000000005 */
[----:B------:R-:W-:-:S05]  /*37e0*/  @P1 IMAD.MOV.U32 R5, RZ, RZ, R13 ;  /* 0x000000ffff051224 */ /* 0x000fca00078e000d */
[----:B------:R2:W-:Y:S05]  /*37f0*/  @P1 STG.E desc[UR36][R4.64+0xe0], R7 ;  /* 0x0000e00704001986 */ /* 0x0005ea000c101924 */
[----:B------:R-:W-:Y:S05]  /*3800*/  @!P2 BRA `(.L_x_93) ;  /* 0x000000000004a947 */ /* 0x000fea0003800000 */
[----:B------:R4:W5:Y:S02]  /*3810*/  LDG.E.LTC128B R25, desc[UR36][R8.64+0xe4] ;  /* 0x0000e42408197981 */ /* 0x000964000c1e1920 */
.L_x_93:
[----:B------:R-:W-:Y:S05]  /*3820*/  BSYNC B1 ;  /* 0x0000000000017941 */ /* 0x000fea0003800000 */
.L_x_92:
[----:B--2--5:R-:W-:-:S04]  /*3830*/  FMUL R4, R25, R58 ;  /* 0x0000003a19047220 */ /* 0x024fc80000400000 */
[----:B------:R-:W-:Y:S01]  /*3840*/  FFMA R55, R55, R23, R4 ;  /* 0x0000001737377223 */ /* 0x000fe20000000004 */
[----:B------:R-:W-:Y:S06]  /*3850*/  @!P2 BRA `(.L_x_94) ;  /* 0x0000000400f0a947 */ /* 0x000fec0003800000 */
[----:B------:R2:W-:Y:S01]  /*3860*/  STG.E desc[UR36][R12.64+0xe4], R55 ;  /* 0x0000e4370c007986 */ /* 0x0005e2000c101924 */
[----:B------:R-:W-:Y:S05]  /*3870*/  BRA `(.L_x_94) ;  /* 0x0000000400e87947 */ /* 0x000fea0003800000 */
.L_x_33:
[----:B------:R-:W-:Y:S01]  /*3880*/  ISETP.GT.AND P0, PT, R6, 0x1, PT ;  /* 0x000000010600780c */ /* 0x000fe20003f04270 */
[----:B------:R-:W-:Y:S01]  /*3890*/  ULDC.64 UR4, c[0x0][0x5c0] ;  /* 0x0001700000047ab9 */ /* 0x000fe20000000a00 */
[-C--:B------:R-:W-:Y:S01]  /*38a0*/  FMUL R7, R24, R23.reuse ;  /* 0x0000001718077220 */ /* 0x080fe20000400000 */
[C---:B------:R-:W-:Y:S01]  /*38b0*/  LEA R4, P4, R72.reuse, UR4, 0x2 ;  /* 0x0000000448047c11 */ /* 0x040fe2000f8810ff */
[-C--:B------:R-:W-:Y:S01]  /*38c0*/  FMUL R25, R25, R23.reuse ;  /* 0x0000001719197220 */ /* 0x080fe20000400000 */
[----:B------:R-:W-:Y:S01]  /*38d0*/  ISETP.GT.AND P2, PT, R3, RZ, P0 ;  /* 0x000000ff0300720c */ /* 0x000fe20000744270 */
[-C--:B------:R-:W-:Y:S01]  /*38e0*/  FMUL R27, R27, R23.reuse ;  /* 0x000000171b1b7220 */ /* 0x080fe20000400000 */
[----:B------:R-:W-:Y:S01]  /*38f0*/  LEA.HI.X R5, R72, UR5, R81, 0x2, P4 ;  /* 0x0000000548057c11 */ /* 0x000fe2000a0f1451 */
[-C--:B------:R-:W-:Y:S01]  /*3900*/  FMUL R11, R28, R23.reuse ;  /* 0x000000171c0b7220 */ /* 0x080fe20000400000 */
[----:B------:R-:W-:Y:S01]  /*3910*/  ISETP.GT.AND P3, PT, R3, 0x8, P3 ;  /* 0x000000080300780c */ /* 0x000fe20001f64270 */
[-C--:B------:R-:W-:Y:S01]  /*3920*/  FMUL R29, R29, R23.reuse ;  /* 0x000000171d1d7220 */ /* 0x080fe20000400000 */
[----:B------:R-:W-:Y:S01]  /*3930*/  ISETP.GT.AND P0, PT, R3, 0x8, P0 ;  /* 0x000000080300780c */ /* 0x000fe20000704270 */
[----:B------:R0:W-:Y:S01]  /*3940*/  @P1 STG.E desc[UR36][R4.64], R7 ;  /* 0x0000000704001986 */ /* 0x0001e2000c101924 */
[C---:B------:R-:W-:Y:S01]  /*3950*/  ISETP.GT.AND P5, PT, R6.reuse, 0x8, PT ;  /* 0x000000080600780c */ /* 0x040fe20003fa4270 */
[-C--:B------:R-:W-:Y:S01]  /*3960*/  FMUL R31, R31, R23.reuse ;  /* 0x000000171f1f7220 */ /* 0x080fe20000400000 */
[----:B------:R-:W-:Y:S01]  /*3970*/  SHF.L.U64.HI R9, R59, 0x2, R60 ;  /* 0x000000023b097819 */ /* 0x000fe2000001023c */
[-C--:B------:R-:W-:Y:S01]  /*3980*/  FMUL R33, R33, R23.reuse ;  /* 0x0000001721217220 */ /* 0x080fe20000400000 */
[----:B------:R-:W-:Y:S01]  /*3990*/  LEA R8, P1, R59, R4, 0x2 ;  /* 0x000000043b087211 */ /* 0x000fe200078210ff */
[----:B------:R-:W-:Y:S01]  /*39a0*/  @P2 STG.E desc[UR36][R4.64+0x4], R25 ;  /* 0x0000041904002986 */ /* 0x000fe2000c101924 */
[----:B------:R-:W-:Y:S01]  /*39b0*/  ISETP.GT.AND P4, PT, R6, 0x9, PT ;  /* 0x000000090600780c */ /* 0x000fe20003f84270 */
[-C--:B------:R-:W-:Y:S01]  /*39c0*/  FMUL R35, R35, R23.reuse ;  /* 0x0000001723237220 */ /* 0x080fe20000400000 */
[----:B------:R-:W-:Y:S01]  /*39d0*/  ISETP.GT.AND P2, PT, R3, RZ, P5 ;  /* 0x000000ff0300720c */ /* 0x000fe20002f44270 */
[----:B------:R-:W-:Y:S01]  /*39e0*/  IMAD.X R9, R9, 0x1, R5, P1 ;  /* 0x0000000109097824 */ /* 0x000fe200008e0605 */
[C---:B------:R-:W-:Y:S01]  /*39f0*/  ISETP.GT.AND P1, PT, R3.reuse, RZ, P4 ;  /* 0x000000ff0300720c */ /* 0x040fe20002724270 */
[-C--:B0-----:R-:W-:Y:S01]  /*3a00*/  FMUL R7, R26, R23.reuse ;  /* 0x000000171a077220 */ /* 0x081fe20000400000 */
[----:B------:R-:W-:Y:S01]  /*3a10*/  ISETP.GT.AND P4, PT, R3, 0x8, P4 ;  /* 0x000000080300780c */ /* 0x000fe20002784270 */
[-C--:B------:R-:W-:Y:S01]  /*3a20*/  FMUL R37, R37, R23.reuse ;  /* 0x0000001725257220 */ /* 0x080fe20000400000 */
[-C--:B------:R-:W-:Y:S01]  /*3a30*/  FMUL R39, R39, R23.reuse ;  /* 0x0000001727277220 */ /* 0x080fe20000400000 */
[-C--:B------:R-:W-:Y:S01]  /*3a40*/  FMUL R41, R41, R23.reuse ;  /* 0x0000001729297220 */ /* 0x080fe20000400000 */
[----:B------:R0:W-:Y:S01]  /*3a50*/  @P3 STG.E desc[UR36][R8.64], R7 ;  /* 0x0000000708003986 */ /* 0x0001e2000c101924 */
[C---:B------:R-:W-:Y:S01]  /*3a60*/  ISETP.GT.AND P3, PT, R6.reuse, 0x11, PT ;  /* 0x000000110600780c */ /* 0x040fe20003f64270 */
[-C--:B------:R-:W-:Y:S01]  /*3a70*/  FMUL R43, R43, R23.reuse ;  /* 0x000000172b2b7220 */ /* 0x080fe20000400000 */
[-C--:B------:R-:W-:Y:S01]  /*3a80*/  FMUL R45, R45, R23.reuse ;  /* 0x000000172d2d7220 */ /* 0x080fe20000400000 */
[----:B------:R-:W-:Y:S01]  /*3a90*/  @P0 STG.E desc[UR36][R8.64+0x4], R27 ;  /* 0x0000041b08000986 */ /* 0x000fe2000c101924 */
[----:B------:R-:W-:Y:S01]  /*3aa0*/  ISETP.GT.AND P0, PT, R3, 0x8, P5 ;  /* 0x000000080300780c */ /* 0x000fe20002f04270 */
[-C--:B------:R-:W-:Y:S01]  /*3ab0*/  FMUL R47, R47, R23.reuse ;  /* 0x000000172f2f7220 */ /* 0x080fe20000400000 */
[----:B------:R-:W-:Y:S01]  /*3ac0*/  ISETP.GT.AND P5, PT, R6, 0x10, PT ;  /* 0x000000100600780c */ /* 0x000fe20003fa4270 */
[----:B------:R1:W-:Y:S01]  /*3ad0*/  @P2 STG.E desc[UR36][R4.64+0x20], R11 ;  /* 0x0000200b04002986 */ /* 0x0003e2000c101924 */
[-C--:B------:R-:W-:Y:S01]  /*3ae0*/  FMUL R49, R49, R23.reuse ;  /* 0x0000001731317220 */ /* 0x080fe20000400000 */
[-C--:B------:R-:W-:Y:S01]  /*3af0*/  FMUL R51, R51, R23.reuse ;  /* 0x0000001733337220 */ /* 0x080fe20000400000 */
[C---:B------:R-:W-:Y:S01]  /*3b00*/  ISETP.GT.AND P2, PT, R3.reuse, RZ, P5 ;  /* 0x000000ff0300720c */ /* 0x040fe20002f44270 */
[----:B------:R-:W-:Y:S01]  /*3b10*/  @P1 STG.E desc[UR36][R4.64+0x24], R29 ;  /* 0x0000241d04001986 */ /* 0x000fe2000c101924 */
[-C--:B0-----:R-:W-:Y:S01]  /*3b20*/  FMUL R7, R30, R23.reuse ;  /* 0x000000171e077220 */ /* 0x081fe20000400000 */
[----:B------:R-:W-:Y:S01]  /*3b30*/  ISETP.GT.AND P1, PT, R3, RZ, P3 ;  /* 0x000000ff0300720c */ /* 0x000fe20001f24270 */
[-C--:B------:R-:W-:Y:S01]  /*3b40*/  FMUL R53, R53, R23.reuse ;  /* 0x0000001735357220 */ /* 0x080fe20000400000 */
[C---:B------:R-:W-:Y:S01]  /*3b50*/  ISETP.GT.AND P3, PT, R3.reuse, 0x8, P3 ;  /* 0x000000080300780c */ /* 0x040fe20001f64270 */
[-C--:B------:R-:W-:Y:S01]  /*3b60*/  FMUL R13, R54, R23.reuse ;  /* 0x00000017360d7220 */ /* 0x080fe20000400000 */
[----:B------:R0:W-:Y:S01]  /*3b70*/  @P0 STG.E desc[UR36][R8.64+0x20], R7 ;  /* 0x0000200708000986 */ /* 0x0001e2000c101924 */
[----:B------:R-:W-:Y:S01]  /*3b80*/  ISETP.GT.AND P0, PT, R3, 0x8, P5 ;  /* 0x000000080300780c */ /* 0x000fe20002f04270 */
[-C--:B-1----:R-:W-:Y:S01]  /*3b90*/  FMUL R11, R32, R23.reuse ;  /* 0x00000017200b7220 */ /* 0x082fe20000400000 */
[C---:B------:R-:W-:Y:S01]  /*3ba0*/  ISETP.GT.AND P5, PT, R6.reuse, 0x18, PT ;  /* 0x000000180600780c */ /* 0x040fe20003fa4270 */
[----:B------:R-:W-:Y:S01]  /*3bb0*/  @P4 STG.E desc[UR36][R8.64+0x24], R31 ;  /* 0x0000241f08004986 */ /* 0x000fe2000c101924 */
[----:B------:R-:W-:Y:S01]  /*3bc0*/  ISETP.GT.AND P4, PT, R6, 0x19, PT ;  /* 0x000000190600780c */ /* 0x000fe20003f84270 */
[----:B------:R-:W-:-:S02]  /*3bd0*/  FMUL R55, R55, R23 ;  /* 0x0000001737377220 */ /* 0x000fc40000400000 */
[----:B------:R1:W-:Y:S01]  /*3be0*/  @P2 STG.E desc[UR36][R4.64+0x40], R11 ;  /* 0x0000400b04002986 */ /* 0x0003e2000c101924 */
[----:B------:R-:W-:-:S03]  /*3bf0*/  ISETP.GT.AND P2, PT, R3, RZ, P5 ;  /* 0x000000ff0300720c */ /* 0x000fc60002f44270 */
[----:B------:R-:W-:Y:S01]  /*3c00*/  @P1 STG.E desc[UR36][R4.64+0x44], R33 ;  /* 0x0000442104001986 */ /* 0x000fe2000c101924 */
[C---:B------:R-:W-:Y:S01]  /*3c10*/  ISETP.GT.AND P1, PT, R3.reuse, RZ, P4 ;  /* 0x000000ff0300720c */ /* 0x040fe20002724270 */
[----:B0-----:R-:W-:Y:S01]  /*3c20*/  FMUL R7, R34, R23 ;  /* 0x0000001722077220 */ /* 0x001fe20000400000 */
[----:B------:R-:W-:-:S04]  /*3c30*/  ISETP.GT.AND P4, PT, R3, 0x8, P4 ;  /* 0x000000080300780c */ /* 0x000fc80002784270 */
[----:B------:R0:W-:Y:S01]  /*3c40*/  @P0 STG.E desc[UR36][R8.64+0x40], R7 ;  /* 0x0000400708000986 */ /* 0x0001e2000c101924 */
[----:B-1----:R-:W-:Y:S01]  /*3c50*/  FMUL R11, R36, R23 ;  /* 0x00000017240b7220 */ /* 0x002fe20000400000 */
[----:B------:R-:W-:Y:S02]  /*3c60*/  ISETP.GT.AND P0, PT, R3, 0x8, P5 ;  /* 0x000000080300780c */ /* 0x000fe40002f04270 */
[----:B------:R-:W-:Y:S01]  /*3c70*/  @P3 STG.E desc[UR36][R8.64+0x44], R35 ;  /* 0x0000442308003986 */ /* 0x000fe2000c101924 */
[----:B------:R-:W-:-:S03]  /*3c80*/  ISETP.GT.AND P5, PT, R6, 0x20, PT ;  /* 0x000000200600780c */ /* 0x000fc60003fa4270 */
[----:B------:R1:W-:Y:S01]  /*3c90*/  @P2 STG.E desc[UR36][R4.64+0x60], R11 ;  /* 0x0000600b04002986 */ /* 0x0003e2000c101924 */
[----:B------:R-:W-:Y:S02]  /*3ca0*/  ISETP.GT.AND P2, PT, R6, 0x21, PT ;  /* 0x000000210600780c */ /* 0x000fe40003f44270 */
[C---:B------:R-:W-:Y:S01]  /*3cb0*/  ISETP.GT.AND P3, PT, R3.reuse, RZ, P5 ;  /* 0x000000ff0300720c */ /* 0x040fe20002f64270 */
[----:B------:R-:W-:Y:S01]  /*3cc0*/  @P1 STG.E desc[UR36][R4.64+0x64], R37 ;  /* 0x0000642504001986 */ /* 0x000fe2000c101924 */
[C---:B------:R-:W-:Y:S01]  /*3cd0*/  ISETP.GT.AND P1, PT, R3.reuse, RZ, P2 ;  /* 0x000000ff0300720c */ /* 0x040fe20001724270 */
[----:B0-----:R-:W-:Y:S01]  /*3ce0*/  FMUL R7, R38, R23 ;  /* 0x0000001726077220 */ /* 0x001fe20000400000 */
[----:B------:R-:W-:-:S04]  /*3cf0*/  ISETP.GT.AND P2, PT, R3, 0x8, P2 ;  /* 0x000000080300780c */ /* 0x000fc80001744270 */
[----:B------:R0:W-:Y:S01]  /*3d00*/  @P0 STG.E desc[UR36][R8.64+0x60], R7 ;  /* 0x0000600708000986 */ /* 0x0001e2000c101924 */
[----:B-1----:R-:W-:Y:S01]  /*3d10*/  FMUL R11, R40, R23 ;  /* 0x00000017280b7220 */ /* 0x002fe20000400000 */
[----:B------:R-:W-:Y:S02]  /*3d20*/  ISETP.GT.AND P0, PT, R3, 0x8, P5 ;  /* 0x000000080300780c */ /* 0x000fe40002f04270 */
[----:B------:R-:W-:Y:S04]  /*3d30*/  @P4 STG.E desc[UR36][R8.64+0x64], R39 ;  /* 0x0000642708004986 */ /* 0x000fe8000c101924 */
[----:B------:R1:W-:Y:S01]  /*3d40*/  @P3 STG.E desc[UR36][R4.64+0x80], R11 ;  /* 0x0000800b04003986 */ /* 0x0003e2000c101924 */
[----:B------:R-:W-:-:S03]  /*3d50*/  ISETP.GT.AND P3, PT, R6, 0x28, PT ;  /* 0x000000280600780c */ /* 0x000fc60003f64270 */
[----:B------:R-:W-:Y:S01]  /*3d60*/  @P1 STG.E desc[UR36][R4.64+0x84], R41 ;  /* 0x0000842904001986 */ /* 0x000fe2000c101924 */
[----:B------:R-:W-:Y:S01]  /*3d70*/  ISETP.GT.AND P1, PT, R6, 0x29, PT ;  /* 0x000000290600780c */ /* 0x000fe20003f24270 */
[-C--:B0-----:R-:W-:Y:S01]  /*3d80*/  FMUL R7, R42, R23.reuse ;  /* 0x000000172a077220 */ /* 0x081fe20000400000 */
[C---:B------:R-:W-:Y:S02]  /*3d90*/  ISETP.GT.AND P5, PT, R3.reuse, RZ, P3 ;  /* 0x000000ff0300720c */ /* 0x040fe40001fa4270 */
[C---:B------:R-:W-:Y:S02]  /*3da0*/  ISETP.GT.AND P4, PT, R3.reuse, RZ, P1 ;  /* 0x000000ff0300720c */ /* 0x040fe40000f84270 */
[----:B------:R0:W-:Y:S01]  /*3db0*/  @P0 STG.E desc[UR36][R8.64+0x80], R7 ;  /* 0x0000800708000986 */ /* 0x0001e2000c101924 */
[----:B-1----:R-:W-:Y:S01]  /*3dc0*/  FMUL R11, R44, R23 ;  /* 0x000000172c0b7220 */ /* 0x002fe20000400000 */
[----:B------:R-:W-:Y:S02]  /*3dd0*/  ISETP.GT.AND P3, PT, R3, 0x8, P3 ;  /* 0x000000080300780c */ /* 0x000fe40001f64270 */
[----:B------:R-:W-:Y:S01]  /*3de0*/  @P2 STG.E desc[UR36][R8.64+0x84], R43 ;  /* 0x0000842b08002986 */ /* 0x000fe2000c101924 */
[----:B------:R-:W-:-:S02]  /*3df0*/  ISETP.GT.AND P0, PT, R6, 0x30, PT ;  /* 0x000000300600780c */ /* 0x000fc40003f04270 */
[C---:B------:R-:W-:Y:S02]  /*3e00*/  ISETP.GT.AND P1, PT, R3.reuse, 0x8, P1 ;  /* 0x000000080300780c */ /* 0x040fe40000f24270 */
[----:B------:R-:W-:Y:S01]  /*3e10*/  ISETP.GT.AND P2, PT, R6, 0x31, PT ;  /* 0x000000310600780c */ /* 0x000fe20003f44270 */
[----:B------:R1:W-:Y:S01]  /*3e20*/  @P5 STG.E desc[UR36][R4.64+0xa0], R11 ;  /* 0x0000a00b04005986 */ /* 0x0003e2000c101924 */
[C---:B------:R-:W-:Y:S01]  /*3e30*/  ISETP.GT.AND P5, PT, R3.reuse, RZ, P0 ;  /* 0x000000ff0300720c */ /* 0x040fe200007a4270 */
[-C--:B0-----:R-:W-:Y:S01]  /*3e40*/  FMUL R7, R46, R23.reuse ;  /* 0x000000172e077220 */ /* 0x081fe20000400000 */
[C---:B------:R-:W-:Y:S01]  /*3e50*/  ISETP.GT.AND P0, PT, R3.reuse, 0x8, P0 ;  /* 0x000000080300780c */ /* 0x040fe20000704270 */
[----:B------:R-:W-:Y:S01]  /*3e60*/  @P4 STG.E desc[UR36][R4.64+0xa4], R45 ;  /* 0x0000a42d04004986 */ /* 0x000fe2000c101924 */
[C---:B------:R-:W-:Y:S02]  /*3e70*/  ISETP.GT.AND P4, PT, R3.reuse, RZ, P2 ;  /* 0x000000ff0300720c */ /* 0x040fe40001784270 */
[----:B------:R-:W-:Y:S01]  /*3e80*/  ISETP.GT.AND P2, PT, R3, 0x8, P2 ;  /* 0x000000080300780c */ /* 0x000fe20001744270 */
[----:B------:R0:W-:Y:S01]  /*3e90*/  @P3 STG.E desc[UR36][R8.64+0xa0], R7 ;  /* 0x0000a00708003986 */ /* 0x0001e2000c101924 */
[----:B------:R-:W-:Y:S01]  /*3ea0*/  ISETP.GT.AND P3, PT, R6, 0x39, PT ;  /* 0x000000390600780c */ /* 0x000fe20003f64270 */
[----:B-1----:R-:W-:-:S02]  /*3eb0*/  FMUL R11, R48, R23 ;  /* 0x00000017300b7220 */ /* 0x002fc40000400000 */
[----:B------:R-:W-:Y:S01]  /*3ec0*/  @P1 STG.E desc[UR36][R8.64+0xa4], R47 ;  /* 0x0000a42f08001986 */ /* 0x000fe2000c101924 */
[----:B------:R-:W-:-:S03]  /*3ed0*/  ISETP.GT.AND P1, PT, R6, 0x38, PT ;  /* 0x000000380600780c */ /* 0x000fc60003f24270 */
[----:B------:R-:W-:Y:S01]  /*3ee0*/  @P0 IMAD.MOV.U32 R6, RZ, RZ, R8 ;  /* 0x000000ffff060224 */ /* 0x000fe200078e0008 */
[----:B------:R1:W-:Y:S01]  /*3ef0*/  @P5 STG.E desc[UR36][R4.64+0xc0], R11 ;  /* 0x0000c00b04005986 */ /* 0x0003e2000c101924 */
[C---:B------:R-:W-:Y:S02]  /*3f00*/  ISETP.GT.AND P5, PT, R3.reuse, RZ, P3 ;  /* 0x000000ff0300720c */ /* 0x040fe40001fa4270 */
[C---:B------:R-:W-:Y:S01]  /*3f10*/  ISETP.GT.AND P3, PT, R3.reuse, 0x8, P3 ;  /* 0x000000080300780c */ /* 0x040fe20001f64270 */
[----:B------:R-:W-:Y:S01]  /*3f20*/  @P4 STG.E desc[UR36][R4.64+0xc4], R49 ;  /* 0x0000c43104004986 */ /* 0x000fe2000c101924 */
[C---:B------:R-:W-:Y:S01]  /*3f30*/  ISETP.GT.AND P4, PT, R3.reuse, RZ, P1 ;  /* 0x000000ff0300720c */ /* 0x040fe20000f84270 */
[----:B0-----:R-:W-:Y:S01]  /*3f40*/  @P0 IMAD.MOV.U32 R7, RZ, RZ, R9 ;  /* 0x000000ffff070224 */ /* 0x001fe200078e0009 */
[----:B------:R-:W-:Y:S01]  /*3f50*/  ISETP.GT.AND P1, PT, R3, 0x8, P1 ;  /* 0x000000080300780c */ /* 0x000fe20000f24270 */
[-C--:B------:R-:W-:Y:S01]  /*3f60*/  FMUL R3, R50, R23.reuse ;  /* 0x0000001732037220 */ /* 0x080fe20000400000 */
[----:B-1----:R-:W-:-:S04]  /*3f70*/  FMUL R11, R52, R23 ;  /* 0x00000017340b7220 */ /* 0x002fc80000400000 */
[----:B------:R0:W-:Y:S02]  /*3f80*/  @P0 STG.E desc[UR36][R6.64+0xc0], R3 ;  /* 0x0000c00306000986 */ /* 0x0001e4000c101924 */
[----:B0-----:R-:W-:Y:S02]  /*3f90*/  @P2 IMAD.MOV.U32 R6, RZ, RZ, R8 ;  /* 0x000000ffff062224 */ /* 0x001fe400078e0008 */
[----:B------:R-:W-:-:S05]  /*3fa0*/  @P2 IMAD.MOV.U32 R7, RZ, RZ, R9 ;  /* 0x000000ffff072224 */ /* 0x000fca00078e0009 */
[----:B------:R-:W-:Y:S04]  /*3fb0*/  @P2 STG.E desc[UR36][R6.64+0xc4], R51 ;  /* 0x0000c43306002986 */ /* 0x000fe8000c101924 */
[----:B------:R-:W-:Y:S04]  /*3fc0*/  @P4 STG.E desc[UR36][R4.64+0xe0], R11 ;  /* 0x0000e00b04004986 */ /* 0x000fe8000c101924 */
[----:B------:R0:W-:Y:S02]  /*3fd0*/  @P5 STG.E desc[UR36][R4.64+0xe4], R53 ;  /* 0x0000e43504005986 */ /* 0x0001e4000c101924 */
[----:B0-----:R-:W-:-:S02]  /*3fe0*/  @P1 IMAD.MOV.U32 R4, RZ, RZ, R8 ;  /* 0x000000ffff041224 */ /* 0x001fc400078e0008 */
[----:B------:R-:W-:-:S05]  /*3ff0*/  @P1 IMAD.MOV.U32 R5, RZ, RZ, R9 ;  /* 0x000000ffff051224 */ /* 0x000fca00078e0009 */
[----:B------:R0:W-:Y:S04]  /*4000*/  @P1 STG.E desc[UR36][R4.64+0xe0], R13 ;  /* 0x0000e00d04001986 */ /* 0x0001e8000c101924 */
[----:B------:R0:W-:Y:S02]  /*4010*/  @P3 STG.E desc[UR36][R8.64+0xe4], R55 ;  /* 0x0000e43708003986 */ /* 0x0001e4000c101924 */
.L_x_94:
[----:B------:R-:W-:Y:S05]  /*4020*/  BSYNC B0 ;  /* 0x0000000000007941 */ /* 0x000fea0003800000 */
.L_x_32:
[----:B------:R-:W-:Y:S01]  /*4030*/  IADD3 R16, P0, R16, UR38, RZ ;  /* 0x0000002610107c10 */ /* 0x000fe2000ff1e0ff */
[----:B------:R-:W-:Y:S01]  /*4040*/  ULDC.64 UR4, c[0x0][0x650] ;  /* 0x0001940000047ab9 */ /* 0x000fe20000000a00 */
[----:B------:R-:W-:Y:S01]  /*4050*/  PRMT R3, RZ, 0x7610, R3 ;  /* 0x00007610ff037816 */ /* 0x000fe20000000003 */
[----:B------:R-:W-:Y:S01]  /*4060*/  IMAD.MOV.U32 R70, RZ, RZ, -0x1 ;  /* 0xffffffffff467424 */ /* 0x000fe200078e00ff */
[----:B------:R-:W-:Y:S01]  /*4070*/  IADD3.X R17, R17, UR41, RZ, P0, !PT ;  /* 0x0000002911117c10 */ /* 0x000fe200087fe4ff */
[----:B------:R-:W-:Y:S01]  /*4080*/  IMAD.MOV.U32 R69, RZ, RZ, -0x1 ;  /* 0xffffffffff457424 */ /* 0x000fe200078e00ff */
[----:B------:R-:W-:-:S04]  /*4090*/  ISETP.GE.U32.AND P0, PT, R16, UR4, PT ;  /* 0x0000000410007c0c */ /* 0x000fc8000bf06070 */
[----:B------:R-:W-:-:S13]  /*40a0*/  ISETP.GE.U32.AND.EX P0, PT, R17, UR5, PT, P0 ;  /* 0x0000000511007c0c */ /* 0x000fda000bf06100 */
[----:B------:R-:W-:Y:S05]  /*40b0*/  @P0 BRA `(.L_x_95) ;  /* 0x00000004004c0947 */ /* 0x000fea0003800000 */
[----:B0-----:R-:W0:Y:S01]  /*40c0*/  LDC.64 R10, c[0x0][0x628] ;  /* 0x00018a00ff0a7b82 */ /* 0x001e220000000a00 */
[----:B--23--:R-:W2:Y:S01]  /*40d0*/  S2R R12, SR_CTAID.X ;  /* 0x00000000000c7919 */ /* 0x00cea20000002500 */
[----:B-1--4-:R-:W-:Y:S02]  /*40e0*/  IMAD.MOV.U32 R8, RZ, RZ, R16 ;  /* 0x000000ffff087224 */ /* 0x012fe400078e0010 */
[----:B------:R-:W-:Y:S01]  /*40f0*/  IMAD.MOV.U32 R9, RZ, RZ, R17 ;  /* 0x000000ffff097224 */ /* 0x000fe200078e0011 */
[----:B------:R-:W1:Y:S03]  /*4100*/  S2R R20, SR_CTAID.Y ;  /* 0x0000000000147919 */ /* 0x000e660000002600 */
[----:B------:R-:W3:Y:S08]  /*4110*/  LDC R0, c[0x0][0x630] ;  /* 0x00018c00ff007b82 */ /* 0x000ef00000000800 */
[----:B------:R-:W4:Y:S01]  /*4120*/  LDC.64 R14, c[0x0][0x620] ;  /* 0x00018800ff0e7b82 */ /* 0x000f220000000a00 */
[----:B0-----:R-:W-:-:S04]  /*4130*/  ISETP.NE.U32.AND P0, PT, R10, RZ, PT ;  /* 0x000000ff0a00720c */ /* 0x001fc80003f05070 */
[----:B------:R-:W-:-:S13]  /*4140*/  ISETP.NE.AND.EX P0, PT, R11, RZ, PT, P0 ;  /* 0x000000ff0b00720c */ /* 0x000fda0003f05300 */
[----:B-1234-:R-:W-:Y:S05]  /*4150*/  @!P0 BRA `(.L_x_96) ;  /* 0x0000000000288947 */ /* 0x01efea0003800000 */
        /* <DEDUP_REMOVED lines=10> */
.L_x_96:
[-CC-:B------:R-:W-:Y:S01]  /*4200*/  SHF.R.U64 R69, R8, R0.reuse, R9.reuse ;  /* 0x0000000008457219 */ /* 0x180fe20000001209 */
[----:B------:R-:W0:Y:S01]  /*4210*/  LDC.64 R26, c[0x0][0x640] ;  /* 0x00019000ff1a7b82 */ /* 0x000e220000000a00 */
[----:B------:R-:W-:Y:S01]  /*4220*/  SHF.R.U32.HI R0, RZ, R0, R9 ;  /* 0x00000000ff007219 */ /* 0x000fe20000011609 */
[----:B------:R-:W-:Y:S01]  /*4230*/  ULDC UR4, c[0x0][0x150] ;  /* 0x0000540000047ab9 */ /* 0x000fe20000000800 */
[----:B------:R-:W-:Y:S02]  /*4240*/  IADD3 R3, P0, RZ, -R69, RZ ;  /* 0x80000045ff037210 */ /* 0x000fe40007f1e0ff */
[----:B------:R-:W-:-:S03]  /*4250*/  I2FP.F32.U32 R7, R12 ;  /* 0x0000000c00077245 */ /* 0x000fc60000201000 */
[----:B------:R-:W1:Y:S01]  /*4260*/  LDC R6, c[0x0][0x618] ;  /* 0x00018600ff067b82 */ /* 0x000e620000000800 */
[----:B------:R-:W-:Y:S02]  /*4270*/  IMAD.X R5, RZ, RZ, ~R0, P0 ;  /* 0x000000ffff057224 */ /* 0x000fe400000e0e00 */
[----:B------:R-:W-:Y:S01]  /*4280*/  FMUL R7, R7, UR4 ;  /* 0x0000000407077c20 */ /* 0x000fe20008400000 */
[----:B------:R-:W-:Y:S01]  /*4290*/  ULDC UR4, c[0x0][0x154] ;  /* 0x0000550000047ab9 */ /* 0x000fe20000000800 */
[-C--:B------:R-:W-:Y:S02]  /*42a0*/  IMAD R0, R5, R14.reuse, RZ ;  /* 0x0000000e05007224 */ /* 0x080fe400078e02ff */
[C---:B------:R-:W-:Y:S01]  /*42b0*/  IMAD.WIDE.U32 R4, R3.reuse, R14, R16 ;  /* 0x0000000e03047225 */ /* 0x040fe200078e0010 */
[----:B------:R-:W2:Y:S01]  /*42c0*/  LDC R8, c[0x0][0x608] ;  /* 0x00018200ff087b82 */ /* 0x000ea20000000800 */
[----:B------:R-:W3:Y:S02]  /*42d0*/  F2I.U32.TRUNC.NTZ R7, R7 ;  /* 0x0000000700077305 */ /* 0x000ee4000020f000 */
[----:B------:R-:W-:Y:S01]  /*42e0*/  IMAD R3, R3, R15, R0 ;  /* 0x0000000f03037224 */ /* 0x000fe200078e0200 */
[----:B------:R-:W-:-:S03]  /*42f0*/  I2FP.F32.U32 R0, R20 ;  /* 0x0000001400007245 */ /* 0x000fc60000201000 */
[----:B------:R-:W-:Y:S01]  /*4300*/  IMAD.IADD R3, R5, 0x1, R3 ;  /* 0x0000000105037824 */ /* 0x000fe200078e0203 */
[----:B------:R-:W4:Y:S01]  /*4310*/  LDC R11, c[0x0][0x658] ;  /* 0x00019600ff0b7b82 */ /* 0x000f220000000800 */
[----:B0-----:R-:W-:-:S04]  /*4320*/  ISETP.NE.U32.AND P0, PT, R26, RZ, PT ;  /* 0x000000ff1a00720c */ /* 0x001fc80003f05070 */
[----:B------:R-:W-:-:S03]  /*4330*/  ISETP.NE.AND.EX P0, PT, R27, RZ, PT, P0 ;  /* 0x000000ff1b00720c */ /* 0x000fc60003f05300 */
[----:B------:R-:W0:Y:S01]  /*4340*/  LDC R9, c[0x0][0x144] ;  /* 0x00005100ff097b82 */ /* 0x000e220000000800 */
[-C--:B-1----:R-:W-:Y:S01]  /*4350*/  SHF.R.U64 R10, R4, R6.reuse, R3 ;  /* 0x00000006040a7219 */ /* 0x082fe20000001203 */
[----:B---3--:R-:W-:Y:S01]  /*4360*/  IMAD.MOV R7, RZ, RZ, -R7 ;  /* 0x000000ffff077224 */ /* 0x008fe200078e0a07 */
[----:B------:R-:W-:Y:S01]  /*4370*/  SHF.R.U32.HI R3, RZ, R6, R3 ;  /* 0x00000006ff037219 */ /* 0x000fe20000011603 */
[----:B------:R-:W-:-:S04]  /*4380*/  FMUL R6, R0, UR4 ;  /* 0x0000000400067c20 */ /* 0x000fc80008400000 */
[----:B------:R-:W1:Y:S01]  /*4390*/  LDC R21, c[0x0][0x148] ;  /* 0x00005200ff157b82 */ /* 0x000e620000000800 */
[----:B------:R3:W0:Y:S01]  /*43a0*/  F2I.U32.TRUNC.NTZ R14, R6 ;  /* 0x00000006000e7305 */ /* 0x000622000020f000 */
[-CC-:B--2---:R-:W-:Y:S02]  /*43b0*/  SHF.R.U64 R13, R10, R8.reuse, R3.reuse ;  /* 0x000000080a0d7219 */ /* 0x184fe40000001203 */
[----:B------:R-:W-:-:S04]  /*43c0*/  SHF.R.U32.HI R0, RZ, R8, R3 ;  /* 0x00000008ff007219 */ /* 0x000fc80000011603 */
[----:B------:R-:W2:Y:S01]  /*43d0*/  LDC R24, c[0x0][0x648] ;  /* 0x00019200ff187b82 */ /* 0x000ea20000000800 */
[-CC-:B----4-:R-:W-:Y:S02]  /*43e0*/  SHF.R.U64 R15, R13, R11.reuse, R0.reuse ;  /* 0x0000000b0d0f7219 */ /* 0x190fe40000001200 */
[----:B------:R-:W-:-:S03]  /*43f0*/  SHF.R.U32.HI R5, RZ, R11, R0 ;  /* 0x0000000bff057219 */ /* 0x000fc60000011600 */
[----:B------:R-:W-:Y:S02]  /*4400*/  IMAD.MOV.U32 R4, RZ, RZ, R15 ;  /* 0x000000ffff047224 */ /* 0x000fe400078e000f */
[----:B------:R-:W4:Y:S01]  /*4410*/  LDC R28, c[0x0][0x638] ;  /* 0x00018e00ff1c7b82 */ /* 0x000f220000000800 */
[----:B0-----:R-:W-:-:S07]  /*4420*/  IMAD R25, R9, R7, R12 ;  /* 0x0000000709197224 */ /* 0x001fce00078e020c */
[----:B------:R-:W0:Y:S08]  /*4430*/  LDC R29, c[0x0][0x610] ;  /* 0x00018400ff1d7b82 */ /* 0x000e300000000800 */
[----:B------:R-:W0:Y:S01]  /*4440*/  LDC R30, c[0x0][0x600] ;  /* 0x00018000ff1e7b82 */ /* 0x000e220000000800 */
[----:B-123--:R-:W-:Y:S05]  /*4450*/  @!P0 BRA `(.L_x_97) ;  /* 0x0000000000288947 */ /* 0x00efea0003800000 */
[----:B------:R-:W1:Y:S02]  /*4460*/  LDC R0, c[0x0][0x64c] ;  /* 0x00019300ff007b82 */ /* 0x000e640000000800 */
[----:B-1----:R-:W-:-:S05]  /*4470*/  IADD3 R3, P0, R15, R0, RZ ;  /* 0x000000000f037210 */ /* 0x002fca0007f1e0ff */
        /* <DEDUP_REMOVED lines=8> */
.L_x_97:
[----:B------:R-:W-:Y:S01]  /*4500*/  ISETP.NE.AND P0, PT, R2, 0x1, PT ;  /* 0x000000010200780c */ /* 0x000fe20003f05270 */
[----:B------:R-:W-:Y:S01]  /*4510*/  IMAD.MOV R14, RZ, RZ, -R14 ;  /* 0x000000ffff0e7224 */ /* 0x000fe200078e0a0e */
[----:B------:R-:W-:Y:S02]  /*4520*/  SHF.R.U64 R3, R4, R24, R5 ;  /* 0x0000001804037219 */ /* 0x000fe40000001205 */
[----:B------:R-:W-:Y:S02]  /*4530*/  LOP3.LUT R0, R13, R66, RZ, 0xc0, !PT ;  /* 0x000000420d007212 */ /* 0x000fe400078ec0ff */
[----:B------:R-:W-:Y:S01]  /*4540*/  LOP3.LUT R10, R10, R65, RZ, 0xc0, !PT ;  /* 0x000000410a0a7212 */ /* 0x000fe200078ec0ff */
[----:B------:R-:W-:Y:S02]  /*4550*/  IMAD.MOV R4, RZ, RZ, -R3 ;  /* 0x000000ffff047224 */ /* 0x000fe400078e0a03 */
[----:B------:R-:W-:Y:S02]  /*4560*/  IMAD R0, R61, R3, R0 ;  /* 0x000000033d007224 */ /* 0x000fe400078e0200 */
[----:B----4-:R-:W-:-:S02]  /*4570*/  IMAD R3, R4, R28, R15 ;  /* 0x0000001c04037224 */ /* 0x010fc400078e020f */
[----:B------:R-:W-:Y:S02]  /*4580*/  @P0 IMAD R25, R21, R14, R20 ;  /* 0x0000000e15190224 */ /* 0x000fe400078e0214 */
[----:B0-----:R-:W-:Y:S02]  /*4590*/  IMAD R5, R3, R30, R10 ;  /* 0x0000001e03057224 */ /* 0x001fe400078e020a */
[----:B------:R-:W-:Y:S02]  /*45a0*/  IMAD R0, R0, R29, R25 ;  /* 0x0000001d00007224 */ /* 0x000fe400078e0219 */
[----:B------:R-:W-:-:S03]  /*45b0*/  IMAD.MOV.U32 R4, RZ, RZ, 0x1 ;  /* 0x00000001ff047424 */ /* 0x000fc600078e00ff */
[----:B------:R-:W-:Y:S02]  /*45c0*/  SEL R70, R5, R0, !P0 ;  /* 0x0000000005467207 */ /* 0x000fe40004000000 */
[----:B------:R-:W-:Y:S02]  /*45d0*/  PRMT R3, R4, 0x7610, R3 ;  /* 0x0000761004037816 */ /* 0x000fe40000000003 */
[----:B------:R-:W-:-:S07]  /*45e0*/  SEL R0, R0, R5, !P0 ;  /* 0x0000000500007207 */ /* 0x000fce0004000000 */
.L_x_95:
[----:B------:R-:W-:Y:S01]  /*45f0*/  UIADD3 UR42, UR43, UR42, URZ ;  /* 0x0000002a2b2a7290 */ /* 0x000fe2000fffe03f */
[----:B------:R-:W-:Y:S01]  /*4600*/  LOP3.LUT P0, RZ, R3, 0xff, RZ, 0xc0, !PT ;  /* 0x000000ff03ff7812 */ /* 0x000fe2000780c0ff */
[----:B------:R-:W-:Y:S02]  /*4610*/  IMAD.MOV.U32 R71, RZ, RZ, R0 ;  /* 0x000000ffff477224 */ /* 0x000fe400078e0000 */
[----:B------:R-:W-:Y:S02]  /*4620*/  USHF.R.U32.HI UR4, URZ, 0x2, UR42 ;  /* 0x000000023f047899 */ /* 0x000fe4000801162a */
[----:B------:R-:W-:Y:S02]  /*4630*/  UISETP.GT.U32.AND UP1, UPT, UR42, 0x3, UPT ;  /* 0x000000032a00788c */ /* 0x000fe4000bf24070 */
[----:B------:R-:W-:Y:S02]  /*4640*/  ULOP3.LUT UR4, UR4, 0x1, URZ, 0xc0, !UPT ;  /* 0x0000000104047892 */ /* 0x000fe4000f8ec03f */
[----:B------:R-:W-:-:S02]  /*4650*/  UISETP.LT.U32.AND UP1, UPT, UR43, 0x4, UP1 ;  /* 0x000000042b00788c */ /* 0x000fc40008f21070 */
[----:B------:R-:W-:Y:S02]  /*4660*/  UISETP.NE.U32.AND UP0, UPT, UR4, 0x1, UPT ;  /* 0x000000010400788c */ /* 0x000fe4000bf05070 */
[----:B------:R-:W-:Y:S02]  /*4670*/  USEL UR5, URZ, 0x1, !UP1 ;  /* 0x000000013f057887 */ /* 0x000fe4000c800000 */
[----:B------:R-:W-:Y:S02]  /*4680*/  UISETP.GT.U32.AND UP0, UPT, UR43, 0x3, !UP0 ;  /* 0x000000032b00788c */ /* 0x000fe4000c704070 */
[----:B------:R-:W-:Y:S02]  /*4690*/  ULOP3.LUT UR42, UR42, 0x3, URZ, 0xc0, !UPT ;  /* 0x000000032a2a7892 */ /* 0x000fe4000f8ec03f */
[----:B------:R-:W-:-:S04]  /*46a0*/  USEL UR4, URZ, 0x1, !UP0 ;  /* 0x000000013f047887 */ /* 0x000fc8000c000000 */
[----:B------:R-:W-:Y:S01]  /*46b0*/  ULOP3.LUT UR40, UR4, UR40, UR5, 0x96, !UPT ;  /* 0x0000002804287292 */ /* 0x000fe2000f8e9605 */
[----:B------:R-:W-:Y:S11]  /*46c0*/  @P0 BRA `(.L_x_98) ;  /* 0xffffffcc006c0947 */ /* 0x000ff6000383ffff */
[----:B------:R-:W-:Y:S05]  /*46d0*/  EXIT ;  /* 0x000000000000794d */ /* 0x000fea0003800000 */
.L_x_7:
        /* <DEDUP_REMOVED lines=26> */
.L_x_100:
[----:B------:R-:W0:Y:S01]  /*4880*/  LDC.64 R28, c[0x0][0x640] ;  /* 0x00019000ff1c7b82 */ /* 0x000e220000000a00 */
[-CC-:B------:R-:W-:Y:S01]  /*4890*/  SHF.R.U64 R21, R14, R6.reuse, R15.reuse ;  /* 0x000000060e157219 */ /* 0x180fe2000000120f */
[----:B------:R-:W-:Y:S01]  /*48a0*/  IMAD.MOV.U32 R30, RZ, RZ, 0x1 ;  /* 0x00000001ff1e7424 */ /* 0x000fe200078e00ff */
[----:B------:R-:W-:Y:S02]  /*48b0*/  SHF.R.U32.HI R6, RZ, R6, R15 ;  /* 0x00000006ff067219 */ /* 0x000fe4000001160f */
[----:B------:R-:W-:-:S03]  /*48c0*/  IADD3 R13, P0, RZ, -R21, RZ ;  /* 0x80000015ff0d7210 */ /* 0x000fc60007f1e0ff */
[----:B------:R-:W1:Y:S02]  /*48d0*/  LDC R12, c[0x0][0x618] ;  /* 0x00018600ff0c7b82 */ /* 0x000e640000000800 */
[----:B------:R-:W-:-:S04]  /*48e0*/  IMAD.X R9, RZ, RZ, ~R6, P0 ;  /* 0x000000ffff097224 */ /* 0x000fc800000e0e06 */
[-C--:B------:R-:W-:Y:S02]  /*48f0*/  IMAD R6, R9, R24.reuse, RZ ;  /* 0x0000001809067224 */ /* 0x080fe400078e02ff */
[----:B------:R-:W2:Y:S01]  /*4900*/  LDC R14, c[0x0][0x608] ;  /* 0x00018200ff0e7b82 */ /* 0x000ea20000000800 */
[----:B------:R-:W-:-:S04]  /*4910*/  IMAD.WIDE.U32 R8, R13, R24, R16 ;  /* 0x000000180d087225 */ /* 0x000fc800078e0010 */
[----:B------:R-:W-:-:S03]  /*4920*/  IMAD R13, R13, R25, R6 ;  /* 0x000000190d0d7224 */ /* 0x000fc600078e0206 */
[----:B------:R-:W3:Y:S01]  /*4930*/  LDC R27, c[0x0][0x658] ;  /* 0x00019600ff1b7b82 */ /* 0x000ee20000000800 */
[----:B------:R-:W-:Y:S01]  /*4940*/  IMAD.IADD R9, R9, 0x1, R13 ;  /* 0x0000000109097824 */ /* 0x000fe200078e020d */
[----:B0-----:R-:W-:-:S04]  /*4950*/  ISETP.NE.U32.AND P0, PT, R28, RZ, PT ;  /* 0x000000ff1c00720c */ /* 0x001fc80003f05070 */
[----:B------:R-:W-:Y:S02]  /*4960*/  ISETP.NE.AND.EX P0, PT, R29, RZ, PT, P0 ;  /* 0x000000ff1d00720c */ /* 0x000fe40003f05300 */
[----:B------:R-:W0:Y:S01]  /*4970*/  LDC R22, c[0x0][0x600] ;  /* 0x00018000ff167b82 */ /* 0x000e220000000800 */
[-CC-:B-1----:R-:W-:Y:S01]  /*4980*/  SHF.R.U64 R10, R8, R12.reuse, R9.reuse ;  /* 0x0000000c080a7219 */ /* 0x182fe20000001209 */
[----:B------:R-:W-:Y:S01]  /*4990*/  IMAD.MOV.U32 R8, RZ, RZ, -0x1 ;  /* 0xffffffffff087424 */ /* 0x000fe200078e00ff */
[----:B------:R-:W-:-:S05]  /*49a0*/  SHF.R.U32.HI R9, RZ, R12, R9 ;  /* 0x0000000cff097219 */ /* 0x000fca0000011609 */
[----:B------:R-:W1:Y:S01]  /*49b0*/  LDC R24, c[0x0][0x648] ;  /* 0x00019200ff187b82 */ /* 0x000e620000000800 */
[-CC-:B--2---:R-:W-:Y:S02]  /*49c0*/  SHF.R.U64 R23, R10, R14.reuse, R9.reuse ;  /* 0x0000000e0a177219 */ /* 0x184fe40000001209 */
[----:B------:R-:W-:-:S05]  /*49d0*/  SHF.R.U32.HI R6, RZ, R14, R9 ;  /* 0x0000000eff067219 */ /* 0x000fca0000011609 */
[----:B------:R-:W2:Y:S01]  /*49e0*/  LDC R26, c[0x0][0x638] ;  /* 0x00018e00ff1a7b82 */ /* 0x000ea20000000800 */
[-C--:B---3--:R-:W-:Y:S02]  /*49f0*/  SHF.L.U32 R8, R8, R27.reuse, RZ ;  /* 0x0000001b08087219 */ /* 0x088fe400000006ff */
[-CC-:B------:R-:W-:Y:S02]  /*4a00*/  SHF.R.U64 R25, R23, R27.reuse, R6.reuse ;  /* 0x0000001b17197219 */ /* 0x180fe40000001206 */
[----:B------:R-:W-:Y:S02]  /*4a10*/  LOP3.LUT R32, RZ, R8, RZ, 0x33, !PT ;  /* 0x00000008ff207212 */ /* 0x000fe400078e33ff */
[----:B------:R-:W-:Y:S01]  /*4a20*/  SHF.R.U32.HI R9, RZ, R27, R6 ;  /* 0x0000001bff097219 */ /* 0x000fe20000011606 */
[----:B------:R-:W3:Y:S01]  /*4a30*/  LDC R31, c[0x0][0x610] ;  /* 0x00018400ff1f7b82 */ /* 0x000ee20000000800 */
[----:B------:R-:W-:Y:S01]  /*4a40*/  IMAD.MOV.U32 R8, RZ, RZ, R25 ;  /* 0x000000ffff087224 */ /* 0x000fe200078e0019 */
[----:B------:R-:W-:Y:S06]  /*4a50*/  @!P0 BRA `(.L_x_101) ;  /* 0x0000000000288947 */ /* 0x000fec0003800000 */
        /* <DEDUP_REMOVED lines=10> */
.L_x_101:
[----:B------:R-:W-:Y:S02]  /*4b00*/  ISETP.NE.AND P0, PT, R2, 0x1, PT ;  /* 0x000000010200780c */ /* 0x000fe40003f05270 */
[----:B-1----:R-:W-:Y:S01]  /*4b10*/  SHF.R.U64 R6, R8, R24, R9 ;  /* 0x0000001808067219 */ /* 0x002fe20000001209 */
[----:B0-----:R-:W-:Y:S01]  /*4b20*/  VIADD R9, R22, 0xffffffff ;  /* 0xffffffff16097836 */ /* 0x001fe20000000000 */
[----:B------:R-:W-:Y:S02]  /*4b30*/  SHF.L.U32 R30, R30, R27, RZ ;  /* 0x0000001b1e1e7219 */ /* 0x000fe400000006ff */
[----:B------:R-:W-:Y:S01]  /*4b40*/  LOP3.LUT R5, R23, R32, RZ, 0xc0, !PT ;  /* 0x0000002017057212 */ /* 0x000fe200078ec0ff */
[----:B------:R-:W-:-:S04]  /*4b50*/  IMAD.MOV R8, RZ, RZ, -R6 ;  /* 0x000000ffff087224 */ /* 0x000fc800078e0a06 */
[----:B------:R-:W-:Y:S01]  /*4b60*/  IMAD R6, R30, R6, R5 ;  /* 0x000000061e067224 */ /* 0x000fe200078e0205 */
[----:B------:R-:W-:Y:S01]  /*4b70*/  LOP3.LUT R5, R10, R9, RZ, 0xc0, !PT ;  /* 0x000000090a057212 */ /* 0x000fe200078ec0ff */
[----:B------:R-:W-:Y:S02]  /*4b80*/  @P0 IMAD R3, R7, R20, R4 ;  /* 0x0000001407030224 */ /* 0x000fe400078e0204 */
[----:B--2---:R-:W-:Y:S02]  /*4b90*/  IMAD R4, R8, R26, R25 ;  /* 0x0000001a08047224 */ /* 0x004fe400078e0219 */
[----:B---3--:R-:W-:Y:S02]  /*4ba0*/  IMAD R3, R6, R31, R3 ;  /* 0x0000001f06037224 */ /* 0x008fe400078e0203 */
[----:B------:R-:W-:Y:S02]  /*4bb0*/  IMAD R4, R4, R22, R5 ;  /* 0x0000001604047224 */ /* 0x000fe400078e0205 */
[----:B------:R-:W-:-:S02]  /*4bc0*/  IMAD.MOV.U32 R8, RZ, RZ, 0x1 ;  /* 0x00000001ff087424 */ /* 0x000fc400078e00ff */
[----:B------:R-:W-:Y:S01]  /*4bd0*/  IMAD.MOV.U32 R6, RZ, RZ, R21 ;  /* 0x000000ffff067224 */ /* 0x000fe200078e0015 */
[----:B------:R-:W-:Y:S02]  /*4be0*/  SEL R13, R4, R3, !P0 ;  /* 0x00000003040d7207 */ /* 0x000fe40004000000 */
[----:B------:R-:W-:-:S07]  /*4bf0*/  SEL R19, R3, R4, !P0 ;  /* 0x0000000403137207 */ /* 0x000fce0004000000 */
.L_x_99:
[----:B------:R-:W-:-:S08]  /*4c00*/  NOP ;  /* 0x0000000000007918 */ /* 0x000fd00000000000 */
[----:B------:R-:W0:-:S00]  /*4c10*/  USETMAXREG.DEALLOC.CTAPOOL 0x28 ;  /* 0x00000028000079c8 */ /* 0x000e0000080e0500 */
[----:B0-----:R-:W-:-:S13]  /*4c20*/  ISETP.NE.AND P0, PT, R0, RZ, PT ;  /* 0x000000ff0000720c */ /* 0x001fda0003f05270 */
[----:B------:R-:W-:Y:S05]  /*4c30*/  @P0 EXIT ;  /* 0x000000000000094d */ /* 0x000fea0003800000 */
[----:B------:R-:W-:Y:S01]  /*4c40*/  LOP3.LUT P0, RZ, R8, 0xff, RZ, 0xc0, !PT ;  /* 0x000000ff08ff7812 */ /* 0x000fe2000780c0ff */
[----:B------:R-:W-:Y:S02]  /*4c50*/  IMAD.MOV.U32 R10, RZ, RZ, 0x1 ;  /* 0x00000001ff0a7424 */ /* 0x000fe400078e00ff */
[----:B------:R-:W-:-:S10]  /*4c60*/  IMAD.MOV.U32 R9, RZ, RZ, RZ ;  /* 0x000000ffff097224 */ /* 0x000fd400078e00ff */
[----:B------:R-:W-:Y:S05]  /*4c70*/  @!P0 BRA `(.L_x_102) ;  /* 0x0000000c009c8947 */ /* 0x000fea0003800000 */
[----:B------:R-:W0:Y:S01]  /*4c80*/  LDC R0, c[0x0][0x28c] ;  /* 0x0000a300ff007b82 */ /* 0x000e220000000800 */
[----:B------:R-:W-:Y:S01]  /*4c90*/  UMOV UR7, 0x1 ;  /* 0x0000000100077882 */ /* 0x000fe20000000000 */
[----:B------:R-:W-:Y:S01]  /*4ca0*/  ULDC UR14, c[0x0][0x658] ;  /* 0x00019600000e7ab9 */ /* 0x000fe20000000800 */
[----:B------:R-:W-:Y:S01]  /*4cb0*/  UMOV UR6, 0xffffffff ;  /* 0xffffffff00067882 */ /* 0x000fe20000000000 */
[----:B------:R-:W-:Y:S01]  /*4cc0*/  BSSY B0, `(.L_x_102) ;  /* 0x00000e2000007945 */ /* 0x000fe20003800000 */
[----:B------:R-:W-:Y:S01]  /*4cd0*/  USHF.L.U32 UR6, UR6, UR14, URZ ;  /* 0x0000000e06067299 */ /* 0x000fe2000800063f */
[----:B------:R-:W-:Y:S01]  /*4ce0*/  LOP3.LUT R12, R18, 0x2, RZ, 0xfc, !PT ;  /* 0x00000002120c7812 */ /* 0x000fe200078efcff */
[----:B------:R-:W-:Y:S01]  /*4cf0*/  IMAD.MOV.U32 R10, RZ, RZ, 0x1 ;  /* 0x00000001ff0a7424 */ /* 0x000fe200078e00ff */
[----:B------:R-:W1:Y:S01]  /*4d00*/  S2UR UR5, SR_CgaCtaId ;  /* 0x00000000000579c3 */ /* 0x000e620000008800 */
[----:B------:R-:W-:Y:S01]  /*4d10*/  IMAD.MOV.U32 R9, RZ, RZ, RZ ;  /* 0x000000ffff097224 */ /* 0x000fe200078e00ff */
[----:B------:R-:W-:Y:S01]  /*4d20*/  ULDC UR13, c[0x0][0x600] ;  /* 0x00018000000d7ab9 */ /* 0x000fe20000000800 */
[----:B------:R-:W-:Y:S01]  /*4d30*/  UMOV UR29, 0x5 ;  /* 0x00000005001d7882 */ /* 0x000fe20000000000 */
[----:B------:R-:W-:-:S02]  /*4d40*/  UIADD3 UR13, UR13, -0x1, URZ ;  /* 0xffffffff0d0d7890 */ /* 0x000fc4000fffe03f */
[----:B------:R-:W-:Y:S02]  /*4d50*/  USHF.L.U32 UR14, UR7, UR14, URZ ;  /* 0x0000000e070e7299 */ /* 0x000fe4000800063f */
[----:B------:R-:W-:Y:S01]  /*4d60*/  ULOP3.LUT UR22, URZ, UR6, URZ, 0x33, !UPT ;  /* 0x000000063f167292 */ /* 0x000fe2000f8e333f */
[----:B------:R-:W-:Y:S01]  /*4d70*/  ULDC.64 UR42, c[0x0][0x198] ;  /* 0x00006600002a7ab9 */ /* 0x000fe20000000a00 */
[----:B0-----:R-:W-:-:S05]  /*4d80*/  VIADD R0, R0, 0x3f ;  /* 0x0000003f00007836 */ /* 0x001fca0000000000 */
[----:B------:R-:W-:Y:S01]  /*4d90*/  SHF.R.S32.HI R3, RZ, 0x1f, R0 ;  /* 0x0000001fff037819 */ /* 0x000fe20000011400 */
[----:B-1----:R-:W-:-:S03]  /*4da0*/  ULOP3.LUT UR4, UR5, 0x1, URZ, 0xc0, !UPT ;  /* 0x0000000105047892 */ /* 0x002fc6000f8ec03f */
[----:B------:R-:W-:Y:S01]  /*4db0*/  LEA.HI R3, R3, R0, RZ, 0x6 ;  /* 0x0000000003037211 */ /* 0x000fe200078f30ff */
[----:B------:R-:W-:Y:S01]  /*4dc0*/  USHF.R.U32.HI UR31, URZ, 0x1, UR5 ;  /* 0x000000013f1f7899 */ /* 0x000fe20008011605 */
[----:B------:R-:W-:Y:S01]  /*4dd0*/  IMAD.MOV.U32 R0, RZ, RZ, 0x1 ;  /* 0x00000001ff007424 */ /* 0x000fe200078e00ff */
[----:B------:R-:W-:Y:S01]  /*4de0*/  USHF.L.U32 UR15, UR5, 0x5, URZ ;  /* 0x00000005050f7899 */ /* 0x000fe2000800063f */
[--C-:B------:R-:W-:Y:S01]  /*4df0*/  SHF.R.S32.HI R8, RZ, 0x6, R3.reuse ;  /* 0x00000006ff087819 */ /* 0x100fe20000011403 */
[----:B------:R-:W-:Y:S02]  /*4e00*/  USHF.L.U32 UR21, UR5, 0xa, URZ ;  /* 0x0000000a05157899 */ /* 0x000fe4000800063f */
[----:B------:R-:W-:Y:S01]  /*4e10*/  ULOP3.LUT UR5, UR5, 0xfffffffe, URZ, 0xc0, !UPT ;  /* 0xfffffffe05057892 */ /* 0x000fe2000f8ec03f */
[----:B------:R-:W-:Y:S01]  /*4e20*/  PRMT R3, R0, 0x7610, R3 ;  /* 0x0000761000037816 */ /* 0x000fe20000000003 */
[----:B------:R-:W-:Y:S01]  /*4e30*/  UISETP.GT.U32.AND UP0, UPT, UR4, 0xffff, UPT ;  /* 0x0000ffff0400788c */ /* 0x000fe2000bf04070 */
[----:B------:R-:W-:Y:S01]  /*4e40*/  VIADD R0, R8, 0x1 ;  /* 0x0000000108007836 */ /* 0x000fe20000000000 */
[----:B------:R-:W-:-:S02]  /*4e50*/  USHF.L.U32 UR23, UR7, UR5, URZ ;  /* 0x0000000507177299 */ /* 0x000fc4000800063f */
[----:B------:R-:W-:Y:S02]  /*4e60*/  ULOP3.LUT UR5, UR5, 0x1, URZ, 0xfc, !UPT ;  /* 0x0000000105057892 */ /* 0x000fe4000f8efc3f */
[----:B------:R-:W-:Y:S02]  /*4e70*/  USEL UR4, UR4, 0xffff, !UP0 ;  /* 0x0000ffff04047887 */ /* 0x000fe4000c000000 */
[----:B------:R-:W-:Y:S02]  /*4e80*/  USHF.L.U32 UR5, UR7, UR5, URZ ;  /* 0x0000000507057299 */ /* 0x000fe4000800063f */
[----:B------:R-:W-:Y:S02]  /*4e90*/  ULOP3.LUT UR4, UR4, 0xffff, URZ, 0xc0, !UPT ;  /* 0x0000ffff04047892 */ /* 0x000fe4000f8ec03f */
[----:B------:R-:W-:Y:S02]  /*4ea0*/  ULOP3.LUT UR15, UR15, 0x20, URZ, 0xc0, !UPT ;  /* 0x000000200f0f7892 */ /* 0x000fe4000f8ec03f */
[----:B------:R-:W-:-:S02]  /*4eb0*/  ULOP3.LUT UR21, UR21, 0x400, URZ, 0xc0, !UPT ;  /* 0x0000040015157892 */ /* 0x000fc4000f8ec03f */
[----:B------:R-:W-:Y:S02]  /*4ec0*/  ULOP3.LUT UR23, UR23, UR5, URZ, 0xfc, !UPT ;  /* 0x0000000517177292 */ /* 0x000fe4000f8efc3f */
[----:B------:R-:W-:-:S12]  /*4ed0*/  USHF.L.U32 UR29, UR29, UR4, URZ ;  /* 0x000000041d1d7299 */ /* 0x000fd8000800063f */
.L_x_113:
[----:B------:R-:W-:-:S03]  /*4ee0*/  UMOV UR4, 0xffffffff ;  /* 0xffffffff00047882 */ /* 0x000fc60000000000 */
[----:B------:R-:W-:Y:S05]  /*4ef0*/  BRA.DIV UR4, `(.L_x_103) ;  /* 0x0000000e04e47947 */ /* 0x000fea000b800000 */
[----:B------:R-:W-:-:S13]  /*4f00*/  ELECT P6, URZ, PT ;  /* 0x00000000003f782f */ /* 0x000fda00038c0000 */
.L_x_124:
[----:B------:R-:W0:Y:S01]  /*4f10*/  LDC R4, c[0x0][0x28c] ;  /* 0x0000a300ff047b82 */ /* 0x000e220000000800 */
[----:B------:R-:W-:Y:S01]  /*4f20*/  BSSY B1, `(.L_x_104) ;  /* 0x0000048000017945 */ /* 0x000fe20003800000 */
[----:B0-----:R-:W-:-:S13]  /*4f30*/  ISETP.LT.OR P6, PT, R4, 0x1, !P6 ;  /* 0x000000010400780c */ /* 0x001fda00077c1670 */
[----:B------:R-:W-:Y:S05]  /*4f40*/  @P6 BRA `(.L_x_105) ;  /* 0x0000000400146947 */ /* 0x000fea0003800000 */
[----:B------:R-:W-:Y:S01]  /*4f50*/  LEA R19, R19, UR31, 0x1 ;  /* 0x0000001f13137c11 */ /* 0x000fe2000f8e08ff */
[----:B------:R-:W-:Y:S01]  /*4f60*/  IMAD.MOV.U32 R21, RZ, RZ, RZ ;  /* 0x000000ffff157224 */ /* 0x000fe200078e00ff */
[----:B------:R-:W-:Y:S01]  /*4f70*/  LEA R15, R13, UR15, 0x6 ;  /* 0x0000000f0d0f7c11 */ /* 0x000fe2000f8e30ff */
[----:B------:R-:W-:Y:S02]  /*4f80*/  IMAD.MOV.U32 R4, RZ, RZ, R0 ;  /* 0x000000ffff047224 */ /* 0x000fe400078e0000 */
[----:B------:R-:W-:Y:S02]  /*4f90*/  IMAD.MOV.U32 R5, RZ, RZ, R10 ;  /* 0x000000ffff057224 */ /* 0x000fe400078e000a */
[----:B------:R-:W-:Y:S02]  /*4fa0*/  IMAD.MOV.U32 R7, RZ, RZ, R9 ;  /* 0x000000ffff077224 */ /* 0x000fe400078e0009 */
[----:B------:R-:W-:-:S07]  /*4fb0*/  IMAD.SHL.U32 R19, R19, 0x40, RZ ;  /* 0x0000004013137824 */ /* 0x000fce00078e00ff */
.L_x_108:
[----:B------:R-:W0:Y:S01]  /*4fc0*/  S2R R14, SR_CgaCtaId ;  /* 0x00000000000e7919 */ /* 0x000e220000008800 */
[----:B------:R-:W-:Y:S02]  /*4fd0*/  MOV R13, 0x400 ;  /* 0x00000400000d7802 */ /* 0x000fe40000000f00 */
[----:B------:R-:W-:Y:S02]  /*4fe0*/  ISETP.NE.AND P1, PT, R11, RZ, PT ;  /* 0x000000ff0b00720c */ /* 0x000fe40003f25270 */
[----:B0-----:R-:W-:Y:S02]  /*4ff0*/  LEA R22, R14, R13, 0x18 ;  /* 0x0000000d0e167211 */ /* 0x001fe400078ec0ff */
[----:B------:R-:W-:-:S09]  /*5000*/  SHF.L.U32 R13, R5, 0x1f, RZ ;  /* 0x0000001f050d7819 */ /* 0x000fd200000006ff */
[----:B------:R-:W0:Y:S01]  /*5010*/  @!P1 LDC R14, c[0x0][0x500] ;  /* 0x00014000ff0e9b82 */ /* 0x000e220000000800 */
[----:B------:R-:W-:-:S04]  /*5020*/  IMAD R20, R7, 0x8, R22 ;  /* 0x0000000807147824 */ /* 0x000fc800078e0216 */
[----:B------:R-:W1:Y:S02]  /*5030*/  SYNCS.PHASECHK.TRANS64.TRYWAIT P0, [R20+URZ+0x20], R13 ;  /* 0x0000200d140075a7 */ /* 0x000e64000800017f */
[----:B-1----:R-:W-:Y:S05]  /*5040*/  @!P0 BRA `(.L_x_106) ;  /* 0x0000000c00b08947 */ /* 0x002fea0003800000 */
.L_x_125:
[----:B-1----:R-:W-:Y:S01]  /*5050*/  PRMT R13, R12, 0x9910, RZ ;  /* 0x000099100c0d7816 */ /* 0x002fe200000000ff */
[----:B0-----:R0:W-:Y:S03]  /*5060*/  @!P1 SYNCS.ARRIVE.TRANS64 RZ, [R20+URZ], R14 ;  /* 0x0000000e14ff99a7 */ /* 0x0011e6000800003f */
[----:B------:R-:W-:-:S13]  /*5070*/  ISETP.NE.AND P0, PT, R13, 0x2, PT ;  /* 0x000000020d00780c */ /* 0x000fda0003f05270 */
[----:B0-----:R-:W-:Y:S05]  /*5080*/  @P0 BRA `(.L_x_107) ;  /* 0x0000000000040947 */ /* 0x001fea0003800000 */
[----:B------:R-:W-:Y:S01]  /*5090*/  BPT.TRAP 0x1 ;  /* 0x000000040000795c */ /* 0x000fe20000300000 */
.L_x_107:
[C---:B------:R-:W-:Y:S01]  /*50a0*/  LEA R13, R7.reuse, UR31, 0x2 ;  /* 0x0000001f070d7c11 */ /* 0x040fe2000f8e10ff */
[----:B------:R-:W-:Y:S01]  /*50b0*/  VIADD R4, R4, 0xffffffff ;  /* 0xffffffff04047836 */ /* 0x000fe20000000000 */
[----:B------:R-:W-:Y:S01]  /*50c0*/  LEA R14, R7, UR21, 0xc ;  /* 0x00000015070e7c11 */ /* 0x000fe2000f8e60ff */
[----:B------:R-:W-:Y:S01]  /*50d0*/  UIADD3 UR4, UP0, UR42, 0xf0, URZ ;  /* 0x000000f02a047890 */ /* 0x000fe2000ff1e03f */
[----:B------:R-:W-:Y:S01]  /*50e0*/  R2UR UR34, R21 ;  /* 0x00000000152272ca */ /* 0x000fe200000e0000 */
[----:B------:R-:W-:Y:S01]  /*50f0*/  IMAD.SHL.U32 R13, R13, 0x800, RZ ;  /* 0x000008000d0d7824 */ /* 0x000fe200078e00ff */
[----:B------:R-:W-:Y:S01]  /*5100*/  R2UR UR33, R20 ;  /* 0x00000000142172ca */ /* 0x000fe200000e0000 */
[--C-:B------:R-:W-:Y:S01]  /*5110*/  IMAD R14, R14, 0x4, R22.reuse ;  /* 0x000000040e0e7824 */ /* 0x100fe200078e0216 */
[----:B------:R-:W-:Y:S01]  /*5120*/  R2UR UR36, R6 ;  /* 0x00000000062472ca */ /* 0x000fe200000e0000 */
[----:B------:R-:W-:Y:S01]  /*5130*/  IMAD R13, R13, 0x4, R22 ;  /* 0x000000040d0d7824 */ /* 0x000fe200078e0216 */
[----:B------:R-:W-:Y:S01]  /*5140*/  R2UR UR35, R19 ;  /* 0x00000000132372ca */ /* 0x000fe200000e0000 */
[----:B------:R-:W-:Y:S01]  /*5150*/  UIADD3 UR44, UP1, UR42, 0x1f0, URZ ;  /* 0x000001f02a2c7890 */ /* 0x000fe2000ff3e03f */
[----:B------:R-:W-:Y:S01]  /*5160*/  R2UR UR8, R14 ;  /* 0x000000000e0872ca */ /* 0x000fe200000e0000 */
[----:B------:R-:W-:Y:S01]  /*5170*/  UIADD3.X UR5, URZ, UR43, URZ, UP0, !UPT ;  /* 0x0000002b3f057290 */ /* 0x000fe200087fe43f */
[----:B------:R-:W-:Y:S01]  /*5180*/  R2UR UR24, R13 ;  /* 0x000000000d1872ca */ /* 0x000fe200000e0000 */
[----:B------:R-:W-:Y:S01]  /*5190*/  UPRMT UR30, URZ, 0x5410, UR29 ;  /* 0x000054103f1e7896 */ /* 0x000fe2000800001d */
[----:B------:R-:W-:Y:S01]  /*51a0*/  R2UR UR19, R15 ;  /* 0x000000000f1372ca */ /* 0x000fe200000e0000 */
[----:B------:R-:W-:Y:S01]  /*51b0*/  UIADD3 UR26, UR34, 0x20, URZ ;  /* 0x00000020221a7890 */ /* 0x000fe2000fffe03f */
[----:B------:R-:W-:Y:S01]  /*51c0*/  ISETP.GT.AND P1, PT, R4, 0x1, PT ;  /* 0x000000010400780c */ /* 0x000fe20003f24270 */
[----:B------:R-:W-:Y:S01]  /*51d0*/  UIADD3.X UR45, URZ, UR43, URZ, UP1, !UPT ;  /* 0x0000002b3f2d7290 */ /* 0x000fe20008ffe43f */
[----:B------:R-:W-:Y:S01]  /*51e0*/  VIADD R7, R7, 0x1 ;  /* 0x0000000107077836 */ /* 0x000fe20000000000 */
[----:B------:R-:W-:Y:S01]  /*51f0*/  UPRMT UR37, URZ, 0x5410, UR23 ;  /* 0x000054103f257896 */ /* 0x000fe20008000017 */
[----:B------:R-:W-:Y:S01]  /*5200*/  VIADD R21, R21, 0x40 ;  /* 0x0000004015157836 */ /* 0x000fe20000000000 */
[----:B------:R-:W-:Y:S01]  /*5210*/  UMOV UR6, 0x0 ;  /* 0x0000000000067882 */ /* 0x000fe20000000000 */
[----:B------:R-:W-:Y:S01]  /*5220*/  UMOV UR7, 0x10000000 ;  /* 0x1000000000077882 */ /* 0x000fe20000000000 */
[----:B------:R-:W-:Y:S01]  /*5230*/  UIADD3 UR16, UR8, 0x20100, URZ ;  /* 0x0002010008107890 */ /* 0x000fe2000fffe03f */
[----:B------:R-:W-:Y:S01]  /*5240*/  ISETP.NE.AND P0, PT, R7, 0x4, PT ;  /* 0x000000040700780c */ /* 0x000fe20003f05270 */
[----:B------:R-:W-:-:S02]  /*5250*/  UIADD3 UR32, UR24, 0x100, URZ ;  /* 0x0000010018207890 */ /* 0x000fc4000fffe03f */
[----:B------:R-:W-:Y:S01]  /*5260*/  UIADD3 UR24, UR24, 0x4100, URZ ;  /* 0x0000410018187890 */ /* 0x000fe2000fffe03f */
[----:B------:R-:W-:Y:S01]  /*5270*/  SEL R14, RZ, 0x1, P0 ;  /* 0x00000001ff0e7807 */ /* 0x000fe20000000000 */
[----:B------:R-:W-:Y:S01]  /*5280*/  UIADD3 UR8, UR8, 0x22100, URZ ;  /* 0x0002210008087890 */ /* 0x000fe2000fffe03f */
[----:B------:R-:W-:Y:S01]  /*5290*/  SEL R7, R7, RZ, P0 ;  /* 0x000000ff07077207 */ /* 0x000fe20000000000 */
[----:B------:R-:W-:Y:S01]  /*52a0*/  UMOV UR25, UR33 ;  /* 0x0000002100197c82 */ /* 0x000fe20008000000 */
[----:B------:R-:W-:Y:S01]  /*52b0*/  UMOV UR28, UR36 ;  /* 0x00000024001c7c82 */ /* 0x000fe20008000000 */
[----:B------:R-:W-:Y:S01]  /*52c0*/  UMOV UR27, UR35 ;  /* 0x00000023001b7c82 */ /* 0x000fe20008000000 */
[----:B------:R-:W-:Y:S01]  /*52d0*/  UMOV UR17, UR33 ;  /* 0x0000002100117c82 */ /* 0x000fe20008000000 */
[----:B------:R-:W-:Y:S01]  /*52e0*/  UMOV UR18, UR34 ;  /* 0x0000002200127c82 */ /* 0x000fe20008000000 */
[----:B------:R-:W-:Y:S01]  /*52f0*/  UMOV UR20, UR36 ;  /* 0x0000002400147c82 */ /* 0x000fe20008000000 */
[----:B------:R0:W-:Y:S01]  /*5300*/  UTMALDG.3D.MULTICAST [UR32], [UR4], UR30, desc[UR6] ;  /* 0x00000620040073b4 */ /* 0x0001e2000801181e */
[----:B------:R-:W-:Y:S01]  /*5310*/  UMOV UR9, UR33 ;  /* 0x0000002100097c82 */ /* 0x000fe20008000000 */
[----:B------:R-:W-:Y:S01]  /*5320*/  UMOV UR11, UR19 ;  /* 0x00000013000b7c82 */ /* 0x000fe20008000000 */
[----:B------:R-:W-:Y:S01]  /*5330*/  UMOV UR12, UR36 ;  /* 0x00000024000c7c82 */ /* 0x000fe20008000000 */
[----:B------:R-:W-:Y:S01]  /*5340*/  UMOV UR10, UR26 ;  /* 0x0000001a000a7c82 */ /* 0x000fe20008000000 */
[----:B------:R-:W-:Y:S01]  /*5350*/  LOP3.LUT R5, R5, R14, RZ, 0x3c, !PT ;  /* 0x0000000e05057212 */ /* 0x000fe200078e3cff */
[----:B------:R0:W-:Y:S01]  /*5360*/  UTMALDG.3D.MULTICAST [UR24], [UR4], UR30, desc[UR6] ;  /* 0x00000618040073b4 */ /* 0x0001e2000801181e */
[----:B------:R0:W-:Y:S01]  /*5370*/  UTMALDG.3D.MULTICAST [UR16], [UR44], UR37, desc[UR6] ;  /* 0x000006102c0073b4 */ /* 0x0001e20008011825 */
[----:B------:R0:W-:Y:S02]  /*5380*/  UTMALDG.3D.MULTICAST [UR8], [UR44], UR37, desc[UR6] ;  /* 0x000006082c0073b4 */ /* 0x0001e40008011825 */
[----:B0-----:R-:W-:Y:S05]  /*5390*/  @P1 BRA `(.L_x_108) ;  /* 0xfffffffc00081947 */ /* 0x001fea000383ffff */
.L_x_105:
[----:B------:R-:W-:Y:S05]  /*53a0*/  BSYNC B1 ;  /* 0x0000000000017941 */ /* 0x000fea0003800000 */
.L_x_104:
[----:B------:R-:W-:Y:S01]  /*53b0*/  LOP3.LUT P1, RZ, R3, 0xff, RZ, 0xc0, !PT ;  /* 0x000000ff03ff7812 */ /* 0x000fe2000782c0ff */
[----:B------:R-:W-:Y:S01]  /*53c0*/  IMAD.IADD R9, R8, 0x1, R9 ;  /* 0x0000000108097824 */ /* 0x000fe200078e0209 */
[----:B------:R-:W-:Y:S01]  /*53d0*/  IADD3 R16, P2, R16, UR38, RZ ;  /* 0x0000002610107c10 */ /* 0x000fe2000ff5e0ff */
[----:B------:R-:W-:Y:S01]  /*53e0*/  ULDC.64 UR4, c[0x0][0x650] ;  /* 0x0001940000047ab9 */ /* 0x000fe20000000a00 */
[----:B------:R-:W-:Y:S01]  /*53f0*/  BSSY B1, `(.L_x_109) ;  /* 0x000006c000017945 */ /* 0x000fe20003800000 */
[----:B------:R-:W-:Y:S01]  /*5400*/  IMAD.MOV.U32 R19, RZ, RZ, -0x1 ;  /* 0xffffffffff137424 */ /* 0x000fe200078e00ff */
[----:B------:R-:W-:Y:S01]  /*5410*/  SHF.R.U32.HI R3, RZ, 0x2, R9 ;  /* 0x00000002ff037819 */ /* 0x000fe20000011609 */
[----:B------:R-:W-:Y:S01]  /*5420*/  IMAD.MOV.U32 R13, RZ, RZ, -0x1 ;  /* 0xffffffffff0d7424 */ /* 0x000fe200078e00ff */
[----:B------:R-:W-:Y:S01]  /*5430*/  ISETP.GT.U32.AND P0, PT, R9, 0x3, PT ;  /* 0x000000030900780c */ /* 0x000fe20003f04070 */
[----:B------:R-:W-:Y:S01]  /*5440*/  IMAD.MOV.U32 R6, RZ, RZ, -0x1 ;  /* 0xffffffffff067424 */ /* 0x000fe200078e00ff */
[----:B------:R-:W-:-:S02]  /*5450*/  LOP3.LUT R3, R3, 0x1, RZ, 0xc0, !PT ;  /* 0x0000000103037812 */ /* 0x000fc400078ec0ff */
[----:B------:R-:W-:Y:S01]  /*5460*/  ISETP.LT.U32.AND P0, PT, R8, 0x4, P0 ;  /* 0x000000040800780c */ /* 0x000fe20000701070 */
[----:B------:R-:W0:Y:S01]  /*5470*/  @P1 S2R R5, SR_CgaCtaId ;  /* 0x0000000000051919 */ /* 0x000e220000008800 */
[----:B------:R-:W-:Y:S02]  /*5480*/  @P1 MOV R4, 0x400 ;  /* 0x0000040000041802 */ /* 0x000fe40000000f00 */
[----:B------:R-:W-:Y:S02]  /*5490*/  IADD3.X R17, R17, UR41, RZ, P2, !PT ;  /* 0x0000002911117c10 */ /* 0x000fe400097fe4ff */
[----:B------:R-:W-:Y:S02]  /*54a0*/  ISETP.GE.U32.AND P2, PT, R16, UR4, PT ;  /* 0x0000000410007c0c */ /* 0x000fe4000bf46070 */
[----:B------:R-:W-:Y:S02]  /*54b0*/  LOP3.LUT R9, R9, 0x3, RZ, 0xc0, !PT ;  /* 0x0000000309097812 */ /* 0x000fe400078ec0ff */
[----:B0-----:R-:W-:-:S04]  /*54c0*/  @P1 LEA R4, R5, R4, 0x18 ;  /* 0x0000000405041211 */ /* 0x001fc800078ec0ff */
[----:B------:R0:W-:Y:S01]  /*54d0*/  @P1 SYNCS.ARRIVE.TRANS64.A1T0 RZ, [R4+URZ+0x58], RZ ;  /* 0x000058ff04ff19a7 */ /* 0x0001e2000810003f */
[----:B------:R-:W-:Y:S02]  /*54e0*/  ISETP.NE.U32.AND P1, PT, R3, 0x1, PT ;  /* 0x000000010300780c */ /* 0x000fe40003f25070 */
[----:B------:R-:W-:Y:S02]  /*54f0*/  SEL R3, RZ, 0x1, !P0 ;  /* 0x00000001ff037807 */ /* 0x000fe40004000000 */
[----:B------:R-:W-:Y:S02]  /*5500*/  ISETP.GE.U32.AND.EX P0, PT, R17, UR5, PT, P2 ;  /* 0x0000000511007c0c */ /* 0x000fe4000bf06120 */
[----:B------:R-:W-:-:S04]  /*5510*/  ISETP.GT.U32.AND P1, PT, R8, 0x3, !P1 ;  /* 0x000000030800780c */ /* 0x000fc80004f24070 */
[----:B0-----:R-:W-:-:S04]  /*5520*/  SEL R4, RZ, 0x1, !P1 ;  /* 0x00000001ff047807 */ /* 0x001fc80004800000 */
[--C-:B------:R-:W-:Y:S02]  /*5530*/  LOP3.LUT R10, R4, R10, R3.reuse, 0x96, !PT ;  /* 0x0000000a040a7212 */ /* 0x100fe400078e9603 */
[----:B------:R-:W-:Y:S02]  /*5540*/  PRMT R4, RZ, 0x7610, R4 ;  /* 0x00007610ff047816 */ /* 0x000fe40000000004 */
[----:B------:R-:W-:Y:S01]  /*5550*/  PRMT R3, RZ, 0x7610, R3 ;  /* 0x00007610ff037816 */ /* 0x000fe20000000003 */
[----:B------:R-:W-:Y:S06]  /*5560*/  @P0 BRA `(.L_x_110) ;  /* 0x0000000400500947 */ /* 0x000fec0003800000 */
[----:B------:R-:W0:Y:S01]  /*5570*/  S2R R15, SR_CTAID.X ;  /* 0x00000000000f7919 */ /* 0x000e220000002500 */
[----:B------:R-:W-:Y:S01]  /*5580*/  ULDC.64 UR4, c[0x0][0x628] ;  /* 0x00018a0000047ab9 */ /* 0x000fe20000000a00 */
[----:B------:R-:W1:Y:S01]  /*5590*/  LDC R20, c[0x0][0x144] ;  /* 0x00005100ff147b82 */ /* 0x000e620000000800 */
[----:B------:R-:W-:Y:S01]  /*55a0*/  ISETP.NE.U32.AND P0, PT, RZ, UR4, PT ;  /* 0x00000004ff007c0c */ /* 0x000fe2000bf05070 */
[----:B------:R-:W2:Y:S01]  /*55b0*/  S2R R13, SR_CTAID.Y ;  /* 0x00000000000d7919 */ /* 0x000ea20000002600 */
[----:B------:R-:W-:Y:S01]  /*55c0*/  ULDC UR6, c[0x0][0x150] ;  /* 0x0000540000067ab9 */ /* 0x000fe20000000800 */
[----:B------:R-:W-:Y:S01]  /*55d0*/  ULDC UR7, c[0x0][0x630] ;  /* 0x00018c0000077ab9 */ /* 0x000fe20000000800 */
[----:B------:R-:W-:Y:S01]  /*55e0*/  ISETP.NE.AND.EX P0, PT, RZ, UR5, PT, P0 ;  /* 0x00000005ff007c0c */ /* 0x000fe2000bf05300 */
[----:B------:R-:W-:Y:S01]  /*55f0*/  IMAD.MOV.U32 R4, RZ, RZ, R16 ;  /* 0x000000ffff047224 */ /* 0x000fe200078e0010 */
[----:B0-----:R-:W-:-:S05]  /*5600*/  I2FP.F32.U32 R5, R15 ;  /* 0x0000000f00057245 */ /* 0x001fca0000201000 */
[----:B------:R-:W-:Y:S01]  /*5610*/  FMUL R21, R5, UR6 ;  /* 0x0000000605157c20 */ /* 0x000fe20008400000 */
[----:B------:R-:W-:-:S05]  /*5620*/  IMAD.MOV.U32 R5, RZ, RZ, R17 ;  /* 0x000000ffff057224 */ /* 0x000fca00078e0011 */
[----:B--2---:R-:W-:Y:S05]  /*5630*/  @!P0 BRA `(.L_x_111) ;  /* 0x0000000000288947 */ /* 0x004fea0003800000 */
[----:B------:R-:W-:Y:S02]  /*5640*/  ULDC UR6, c[0x0][0x634] ;  /* 0x00018d0000067ab9 */ /* 0x000fe40000000800 */
[----:B------:R-:W-:-:S05]  /*5650*/  IADD3 R5, P0, R16, UR6, RZ ;  /* 0x0000000610057c10 */ /* 0x000fca000ff1e0ff */
[----:B------:R-:W-:-:S04]  /*5660*/  IMAD.X R19, RZ, RZ, R17, P0 ;  /* 0x000000ffff137224 */ /* 0x000fc800000e0611 */
[----:B------:R-:W-:-:S04]  /*5670*/  IMAD.WIDE.U32 R6, R19, UR4, RZ ;  /* 0x0000000413067c25 */ /* 0x000fc8000f8e00ff */
[----:B------:R-:W-:-:S04]  /*5680*/  IMAD.WIDE.U32 R6, P0, R5, UR5, R6 ;  /* 0x0000000505067c25 */ /* 0x000fc8000f800006 */
[----:B------:R-:W-:-:S04]  /*5690*/  IMAD.WIDE.U32 R4, R5, UR4, RZ ;  /* 0x0000000405047c25 */ /* 0x000fc8000f8e00ff */
[----:B------:R-:W-:Y:S01]  /*56a0*/  IMAD.MOV.U32 R4, RZ, RZ, R7 ;  /* 0x000000ffff047224 */ /* 0x000fe200078e0007 */
[----:B------:R-:W-:Y:S01]  /*56b0*/  IADD3 RZ, P1, R5, R6, RZ ;  /* 0x0000000605ff7210 */ /* 0x000fe20007f3e0ff */
[----:B------:R-:W-:-:S04]  /*56c0*/  IMAD.X R5, RZ, RZ, RZ, P0 ;  /* 0x000000ffff057224 */ /* 0x000fc800000e06ff */
[----:B------:R-:W-:-:S08]  /*56d0*/  IMAD.WIDE.U32.X R4, R19, UR5, R4, P1 ;  /* 0x0000000513047c25 */ /* 0x000fd000088e0404 */
.L_x_111:
[--C-:B------:R-:W-:Y:S01]  /*56e0*/  SHF.R.U64 R14, R4, UR7, R5.reuse ;  /* 0x00000007040e7c19 */ /* 0x100fe20008001205 */
[----:B------:R-:W0:Y:S01]  /*56f0*/  F2I.U32.TRUNC.NTZ R21, R21 ;  /* 0x0000001500157305 */ /* 0x000e22000020f000 */
[----:B------:R-:W-:Y:S01]  /*5700*/  SHF.R.U32.HI R4, RZ, UR7, R5 ;  /* 0x00000007ff047c19 */ /* 0x000fe20008011605 */
[----:B------:R-:W-:Y:S01]  /*5710*/  ULDC.64 UR4, c[0x0][0x620] ;  /* 0x0001880000047ab9 */ /* 0x000fe20000000a00 */
[----:B------:R-:W-:Y:S01]  /*5720*/  IADD3 R7, P0, RZ, -R14, RZ ;  /* 0x8000000eff077210 */ /* 0x000fe20007f1e0ff */
[----:B------:R-:W-:Y:S01]  /*5730*/  ULDC.64 UR6, c[0x0][0x640] ;  /* 0x0001900000067ab9 */ /* 0x000fe20000000a00 */
[----:B------:R-:W2:Y:S03]  /*5740*/  LDC R22, c[0x0][0x148] ;  /* 0x00005200ff167b82 */ /* 0x000ea60000000800 */
[----:B------:R-:W-:Y:S01]  /*5750*/  IMAD.X R4, RZ, RZ, ~R4, P0 ;  /* 0x000000ffff047224 */ /* 0x000fe200000e0e04 */
[----:B------:R-:W-:-:S03]  /*5760*/  ISETP.NE.U32.AND P0, PT, RZ, UR6, PT ;  /* 0x00000006ff007c0c */ /* 0x000fc6000bf05070 */
[----:B------:R-:W-:Y:S01]  /*5770*/  IMAD R6, R4, UR4, RZ ;  /* 0x0000000404067c24 */ /* 0x000fe2000f8e02ff */
[----:B------:R-:W-:Y:S01]  /*5780*/  ISETP.NE.AND.EX P0, PT, RZ, UR7, PT, P0 ;  /* 0x00000007ff007c0c */ /* 0x000fe2000bf05300 */
[----:B------:R-:W-:Y:S01]  /*5790*/  IMAD.WIDE.U32 R4, R7, UR4, R16 ;  /* 0x0000000407047c25 */ /* 0x000fe2000f8e0010 */
[----:B------:R-:W-:-:S03]  /*57a0*/  ULDC UR4, c[0x0][0x618] ;  /* 0x0001860000047ab9 */ /* 0x000fc60000000800 */
[----:B------:R-:W-:Y:S01]  /*57b0*/  IMAD R7, R7, UR5, R6 ;  /* 0x0000000507077c24 */ /* 0x000fe2000f8e0206 */
[----:B------:R-:W-:Y:S01]  /*57c0*/  ULDC UR5, c[0x0][0x154] ;  /* 0x0000550000057ab9 */ /* 0x000fe20000000800 */
[----:B0-----:R-:W-:Y:S02]  /*57d0*/  IMAD.MOV R6, RZ, RZ, -R21 ;  /* 0x000000ffff067224 */ /* 0x001fe400078e0a15 */
[----:B------:R-:W-:Y:S02]  /*57e0*/  IMAD.IADD R5, R5, 0x1, R7 ;  /* 0x0000000105057824 */ /* 0x000fe400078e0207 */
[----:B-1----:R-:W-:Y:S01]  /*57f0*/  IMAD R15, R20, R6, R15 ;  /* 0x00000006140f7224 */ /* 0x002fe200078e020f */
[----:B------:R-:W-:Y:S02]  /*5800*/  I2FP.F32.U32 R6, R13 ;  /* 0x0000000d00067245 */ /* 0x000fe40000201000 */
[--C-:B------:R-:W-:Y:S02]  /*5810*/  SHF.R.U64 R19, R4, UR4, R5.reuse ;  /* 0x0000000404137c19 */ /* 0x100fe40008001205 */
[----:B------:R-:W-:Y:S01]  /*5820*/  SHF.R.U32.HI R4, RZ, UR4, R5 ;  /* 0x00000004ff047c19 */ /* 0x000fe20008011605 */
[----:B------:R-:W-:Y:S01]  /*5830*/  FMUL R6, R6, UR5 ;  /* 0x0000000506067c20 */ /* 0x000fe20008400000 */
[----:B------:R-:W-:-:S02]  /*5840*/  ULDC UR4, c[0x0][0x608] ;  /* 0x0001820000047ab9 */ /* 0x000fc40000000800 */
[--C-:B------:R-:W-:Y:S01]  /*5850*/  SHF.R.U64 R21, R19, UR4, R4.reuse ;  /* 0x0000000413157c19 */ /* 0x100fe20008001204 */
[----:B------:R0:W1:Y:S01]  /*5860*/  F2I.U32.TRUNC.NTZ R24, R6 ;  /* 0x0000000600187305 */ /* 0x000062000020f000 */
[----:B------:R-:W-:Y:S01]  /*5870*/  SHF.R.U32.HI R4, RZ, UR4, R4 ;  /* 0x00000004ff047c19 */ /* 0x000fe20008011604 */
[----:B------:R-:W-:-:S03]  /*5880*/  ULDC UR4, c[0x0][0x658] ;  /* 0x0001960000047ab9 */ /* 0x000fc60000000800 */
[--C-:B------:R-:W-:Y:S02]  /*5890*/  SHF.R.U64 R20, R21, UR4, R4.reuse ;  /* 0x0000000415147c19 */ /* 0x100fe40008001204 */
[----:B------:R-:W-:-:S03]  /*58a0*/  SHF.R.U32.HI R23, RZ, UR4, R4 ;  /* 0x00000004ff177c19 */ /* 0x000fc60008011604 */
[----:B------:R-:W-:Y:S02]  /*58b0*/  IMAD.MOV.U32 R4, RZ, RZ, R20 ;  /* 0x000000ffff047224 */ /* 0x000fe400078e0014 */
[----:B------:R-:W-:Y:S01]  /*58c0*/  IMAD.MOV.U32 R5, RZ, RZ, R23 ;  /* 0x000000ffff057224 */ /* 0x000fe200078e0017 */
[----:B0-----:R-:W-:Y:S06]  /*58d0*/  @!P0 BRA `(.L_x_112) ;  /* 0x0000000000288947 */ /* 0x001fec0003800000 */
        /* <DEDUP_REMOVED lines=10> */
.L_x_112:
[----:B------:R-:W-:Y:S01]  /*5980*/  ISETP.NE.AND P0, PT, R2, 0x1, PT ;  /* 0x000000010200780c */ /* 0x000fe20003f05270 */
[----:B------:R-:W-:Y:S01]  /*5990*/  ULDC UR4, c[0x0][0x648] ;  /* 0x0001920000047ab9 */ /* 0x000fe20000000800 */
[----:B------:R-:W-:Y:S01]  /*59a0*/  LOP3.LUT R21, R21, UR22, RZ, 0xc0, !PT ;  /* 0x0000001615157c12 */ /* 0x000fe2000f8ec0ff */
[----:B-1----:R-:W-:Y:S01]  /*59b0*/  IMAD.MOV R24, RZ, RZ, -R24 ;  /* 0x000000ffff187224 */ /* 0x002fe200078e0a18 */
[----:B------:R-:W-:Y:S01]  /*59c0*/  SHF.R.U64 R4, R4, UR4, R5 ;  /* 0x0000000404047c19 */ /* 0x000fe20008001205 */
[----:B------:R-:W-:Y:S01]  /*59d0*/  ULDC UR4, c[0x0][0x638] ;  /* 0x00018e0000047ab9 */ /* 0x000fe20000000800 */
[----:B------:R-:W-:Y:S01]  /*59e0*/  LOP3.LUT R19, R19, UR13, RZ, 0xc0, !PT ;  /* 0x0000000d13137c12 */ /* 0x000fe2000f8ec0ff */
[----:B------:R-:W-:Y:S01]  /*59f0*/  ULDC UR5, c[0x0][0x610] ;  /* 0x0001840000057ab9 */ /* 0x000fe20000000800 */
[----:B------:R-:W-:Y:S02]  /*5a00*/  IMAD.MOV.U32 R6, RZ, RZ, R14 ;  /* 0x000000ffff067224 */ /* 0x000fe400078e000e */
[----:B------:R-:W-:-:S02]  /*5a10*/  IMAD.MOV R5, RZ, RZ, -R4 ;  /* 0x000000ffff057224 */ /* 0x000fc400078e0a04 */
[----:B------:R-:W-:Y:S02]  /*5a20*/  IMAD R4, R4, UR14, R21 ;  /* 0x0000000e04047c24 */ /* 0x000fe4000f8e0215 */
[----:B--2---:R-:W-:Y:S02]  /*5a30*/  @P0 IMAD R15, R22, R24, R13 ;  /* 0x00000018160f0224 */ /* 0x004fe400078e020d */
[----:B------:R-:W-:Y:S01]  /*5a40*/  IMAD R20, R5, UR4, R20 ;  /* 0x0000000405147c24 */ /* 0x000fe2000f8e0214 */
[----:B------:R-:W-:Y:S01]  /*5a50*/  ULDC UR4, c[0x0][0x600] ;  /* 0x0001800000047ab9 */ /* 0x000fe20000000800 */
[----:B------:R-:W-:Y:S02]  /*5a60*/  IMAD R15, R4, UR5, R15 ;  /* 0x00000005040f7c24 */ /* 0x000fe4000f8e020f */
[----:B------:R-:W-:Y:S02]  /*5a70*/  IMAD R20, R20, UR4, R19 ;  /* 0x0000000414147c24 */ /* 0x000fe4000f8e0213 */
[----:B------:R-:W-:-:S03]  /*5a80*/  IMAD.MOV.U32 R4, RZ, RZ, 0x1 ;  /* 0x00000001ff047424 */ /* 0x000fc600078e00ff */
[----:B------:R-:W-:Y:S02]  /*5a90*/  SEL R13, R20, R15, !P0 ;  /* 0x0000000f140d7207 */ /* 0x000fe40004000000 */
[----:B------:R-:W-:-:S07]  /*5aa0*/  SEL R19, R15, R20, !P0 ;  /* 0x000000140f137207 */ /* 0x000fce0004000000 */
.L_x_110:
[----:B------:R-:W-:Y:S05]  /*5ab0*/  BSYNC B1 ;  /* 0x0000000000017941 */ /* 0x000fea0003800000 */
.L_x_109:
[----:B------:R-:W-:-:S13]  /*5ac0*/  LOP3.LUT P0, RZ, R4, 0xff, RZ, 0xc0, !PT ;  /* 0x000000ff04ff7812 */ /* 0x000fda000780c0ff */
[----:B------:R-:W-:Y:S05]  /*5ad0*/  @P0 BRA `(.L_x_113) ;  /* 0xfffffff400000947 */ /* 0x000fea000383ffff */
[----:B------:R-:W-:Y:S05]  /*5ae0*/  BSYNC B0 ;  /* 0x0000000000007941 */ /* 0x000fea0003800000 */
.L_x_102:
[----:B------:R-:W-:-:S03]  /*5af0*/  UMOV UR4, 0xffffffff ;  /* 0xffffffff00047882 */ /* 0x000fc60000000000 */
[----:B------:R-:W-:Y:S05]  /*5b00*/  BRA.DIV UR4, `(.L_x_114) ;  /* 0x0000000604147947 */ /* 0x000fea000b800000 */
[----:B------:R-:W-:-:S13]  /*5b10*/  ELECT P6, URZ, PT ;  /* 0x00000000003f782f */ /* 0x000fda00038c0000 */
.L_x_128:
[----:B------:R-:W-:Y:S04]  /*5b20*/  BSSY B0, `(.L_x_115) ;  /* 0x000002b000007945 */ /* 0x000fe80003800000 */
[----:B------:R-:W-:Y:S05]  /*5b30*/  @!P6 BRA `(.L_x_116) ;  /* 0x0000000000a4e947 */ /* 0x000fea0003800000 */
[----:B------:R-:W-:-:S04]  /*5b40*/  LOP3.LUT R18, R18, 0x2, RZ, 0xfc, !PT ;  /* 0x0000000212127812 */ /* 0x000fc800078efcff */
[----:B------:R-:W-:-:S13]  /*5b50*/  ISETP.NE.AND P0, PT, R18, 0x3, PT ;  /* 0x000000031200780c */ /* 0x000fda0003f05270 */
[----:B------:R-:W-:Y:S05]  /*5b60*/  @!P0 BRA `(.L_x_117) ;  /* 0x0000000000048947 */ /* 0x000fea0003800000 */
[----:B------:R-:W-:Y:S01]  /*5b70*/  BPT.TRAP 0x1 ;  /* 0x000000040000795c */ /* 0x000fe20000300000 */
.L_x_117:
[----:B------:R-:W0:Y:S01]  /*5b80*/  S2R R3, SR_CgaCtaId ;  /* 0x0000000000037919 */ /* 0x000e220000008800 */
[----:B------:R-:W-:Y:S02]  /*5b90*/  MOV R0, 0x400 ;  /* 0x0000040000007802 */ /* 0x000fe40000000f00 */
[----:B------:R-:W-:Y:S02]  /*5ba0*/  SHF.L.U32 R2, R10, 0x1f, RZ ;  /* 0x0000001f0a027819 */ /* 0x000fe400000006ff */
[----:B0-----:R-:W-:-:S05]  /*5bb0*/  LEA R0, R3, R0, 0x18 ;  /* 0x0000000003007211 */ /* 0x001fca00078ec0ff */
[----:B------:R-:W-:-:S04]  /*5bc0*/  VIADD R0, R0, 0x20 ;  /* 0x0000002000007836 */ /* 0x000fc80000000000 */
[C---:B------:R-:W-:Y:S02]  /*5bd0*/  IMAD R5, R9.reuse, 0x8, R0 ;  /* 0x0000000809057824 */ /* 0x040fe400078e0200 */
[----:B------:R-:W-:Y:S02]  /*5be0*/  VIADD R9, R9, 0x1 ;  /* 0x0000000109097836 */ /* 0x000fe40000000000 */
[----:B------:R-:W0:Y:S03]  /*5bf0*/  SYNCS.PHASECHK.TRANS64.TRYWAIT P0, [R5+URZ], R2 ;  /* 0x00000002050075a7 */ /* 0x000e26000800017f */
[----:B------:R-:W-:-:S04]  /*5c00*/  ISETP.NE.AND P1, PT, R9, 0x4, PT ;  /* 0x000000040900780c */ /* 0x000fc80003f25270 */
[----:B------:R-:W-:Y:S02]  /*5c10*/  SEL R3, RZ, 0x1, P1 ;  /* 0x00000001ff037807 */ /* 0x000fe40000800000 */
[----:B------:R-:W-:Y:S02]  /*5c20*/  SEL R9, R9, RZ, P1 ;  /* 0x000000ff09097207 */ /* 0x000fe40000800000 */
[----:B------:R-:W-:-:S03]  /*5c30*/  LOP3.LUT R10, R10, R3, RZ, 0x3c, !PT ;  /* 0x000000030a0a7212 */ /* 0x000fc600078e3cff */
[----:B------:R-:W-:Y:S01]  /*5c40*/  IMAD R7, R9, 0x8, R0 ;  /* 0x0000000809077824 */ /* 0x000fe200078e0200 */
[----:B------:R-:W-:Y:S01]  /*5c50*/  SHF.L.U32 R4, R10, 0x1f, RZ ;  /* 0x0000001f0a047819 */ /* 0x000fe200000006ff */
[----:B0-----:R-:W-:Y:S06]  /*5c60*/  @!P0 BRA `(.L_x_118) ;  /* 0x0000000000dc8947 */ /* 0x001fec0003800000 */
.L_x_129:
[----:B------:R-:W1:Y:S01]  /*5c70*/  SYNCS.PHASECHK.TRANS64.TRYWAIT P0, [R7+URZ], R4 ;  /* 0x00000004070075a7 */ /* 0x000e62000800017f */
[----:B0-----:R-:W-:-:S05]  /*5c80*/  VIADD R2, R9, 0x1 ;  /* 0x0000000109027836 */ /* 0x001fca0000000000 */
[----:B------:R-:W-:-:S04]  /*5c90*/  ISETP.NE.AND P1, PT, R2, 0x4, PT ;  /* 0x000000040200780c */ /* 0x000fc80003f25270 */
[----:B------:R-:W-:Y:S02]  /*5ca0*/  SEL R3, RZ, 0x1, P1 ;  /* 0x00000001ff037807 */ /* 0x000fe40000800000 */
[----:B------:R-:W-:Y:S02]  /*5cb0*/  SEL R9, R2, RZ, P1 ;  /* 0x000000ff02097207 */ /* 0x000fe40000800000 */
[----:B------:R-:W-:-:S03]  /*5cc0*/  LOP3.LUT R11, R10, R3, RZ, 0x3c, !PT ;  /* 0x000000030a0b7212 */ /* 0x000fc600078e3cff */
[----:B------:R-:W-:Y:S01]  /*5cd0*/  IMAD R6, R9, 0x8, R0 ;  /* 0x0000000809067824 */ /* 0x000fe200078e0200 */
[----:B------:R-:W-:Y:S01]  /*5ce0*/  SHF.L.U32 R5, R11, 0x1f, RZ ;  /* 0x0000001f0b057819 */ /* 0x000fe200000006ff */
[----:B-1----:R-:W-:Y:S06]  /*5cf0*/  @!P0 BRA `(.L_x_119) ;  /* 0x0000000000cc8947 */ /* 0x002fec0003800000 */
.L_x_130:
[----:B------:R-:W1:Y:S01]  /*5d00*/  SYNCS.PHASECHK.TRANS64.TRYWAIT P0, [R6+URZ], R5 ;  /* 0x00000005060075a7 */ /* 0x000e62000800017f */
[----:B------:R-:W-:-:S05]  /*5d10*/  VIADD R2, R9, 0x1 ;  /* 0x0000000109027836 */ /* 0x000fca0000000000 */
[----:B------:R-:W-:-:S04]  /*5d20*/  ISETP.NE.AND P1, PT, R2, 0x4, PT ;  /* 0x000000040200780c */ /* 0x000fc80003f25270 */
[----:B0-----:R-:W-:Y:S02]  /*5d30*/  SEL R4, RZ, 0x1, P1 ;  /* 0x00000001ff047807 */ /* 0x001fe40000800000 */
[----:B------:R-:W-:Y:S02]  /*5d40*/  SEL R3, R2, RZ, P1 ;  /* 0x000000ff02037207 */ /* 0x000fe40000800000 */
[----:B------:R-:W-:Y:S01]  /*5d50*/  LOP3.LUT R4, R11, R4, RZ, 0x3c, !PT ;  /* 0x000000040b047212 */ /* 0x000fe200078e3cff */
[----:B-1----:R-:W-:Y:S06]  /*5d60*/  @!P0 BRA `(.L_x_120) ;  /* 0x0000000000c48947 */ /* 0x002fec0003800000 */
.L_x_131:
[----:B------:R-:W-:Y:S01]  /*5d70*/  IMAD R3, R3, 0x8, R0 ;  /* 0x0000000803037824 */ /* 0x000fe200078e0200 */
[----:B------:R-:W-:-:S07]  /*5d80*/  SHF.L.U32 R0, R4, 0x1f, RZ ;  /* 0x0000001f04007819 */ /* 0x000fce00000006ff */
.L_x_121:
[----:B-1----:R1:W2:Y:S02]  /*5d90*/  SYNCS.PHASECHK.TRANS64.TRYWAIT P0, [R3+URZ], R0 ;  /* 0x00000000030075a7 */ /* 0x0022a4000800017f */
[----:B--2---:R-:W-:Y:S05]  /*5da0*/  @!P0 NANOSLEEP.SYNCS 0x989680 ;  /* 0x009896800000895d */ /* 0x004fea0003900000 */
[----:B------:R-:W2:Y:S02]  /*5db0*/  @!P0 SYNCS.PHASECHK.TRANS64 P0, [R3+URZ], R0 ;  /* 0x00000000030085a7 */ /* 0x000ea4000800007f */
[----:B--2---:R-:W-:Y:S05]  /*5dc0*/  @!P0 BRA `(.L_x_121) ;  /* 0xfffffffc00f08947 */ /* 0x004fea000383ffff */
.L_x_116:
[----:B------:R-:W-:Y:S05]  /*5dd0*/  BSYNC B0 ;  /* 0x0000000000007941 */ /* 0x000fea0003800000 */
.L_x_115:
[----:B------:R-:W-:Y:S05]  /*5de0*/  EXIT ;  /* 0x000000000000794d */ /* 0x000fea0003800000 */
.L_x_21:
[----:B-1----:R1:W2:Y:S02]  /*5df0*/  SYNCS.PHASECHK.TRANS64.TRYWAIT P1, [R3+URZ], R0 ;  /* 0x00000000030075a7 */ /* 0x0022a4000802017f */
[----:B--2---:R-:W-:Y:S05]  /*5e00*/  @!P1 NANOSLEEP.SYNCS 0x989680 ;  /* 0x009896800000995d */ /* 0x004fea0003900000 */
[----:B------:R-:W2:Y:S02]  /*5e10*/  @!P1 SYNCS.PHASECHK.TRANS64 P1, [R3+URZ], R0 ;  /* 0x00000000030095a7 */ /* 0x000ea4000802007f */
[----:B--2---:R-:W-:Y:S05]  /*5e20*/  @!P1 BRA `(.L_x_21) ;  /* 0xfffffffc00f09947 */ /* 0x004fea000383ffff */
[----:B------:R-:W-:Y:S05]  /*5e30*/  BRA `(.L_x_20) ;  /* 0xffffffb8005c7947 */ /* 0x000fea000383ffff */
.L_x_26:
[----:B-1----:R1:W2:Y:S02]  /*5e40*/  SYNCS.PHASECHK.TRANS64.TRYWAIT P1, [R5+URZ], R4 ;  /* 0x00000004050075a7 */ /* 0x0022a4000802017f */
[----:B--2---:R-:W-:Y:S05]  /*5e50*/  @!P1 NANOSLEEP.SYNCS 0x989680 ;  /* 0x009896800000995d */ /* 0x004fea0003900000 */
[----:B------:R-:W2:Y:S02]  /*5e60*/  @!P1 SYNCS.PHASECHK.TRANS64 P1, [R5+URZ], R4 ;  /* 0x00000004050095a7 */ /* 0x000ea4000802007f */
[----:B--2---:R-:W-:Y:S05]  /*5e70*/  @!P1 BRA `(.L_x_26) ;  /* 0xfffffffc00f09947 */ /* 0x004fea000383ffff */
[----:B------:R-:W-:Y:S05]  /*5e80*/  BRA `(.L_x_25) ;  /* 0xffffffbc00a87947 */ /* 0x000fea000383ffff */
.L_x_103:
[----:B------:R-:W-:Y:S01]  /*5e90*/  BSSY B1, `(.L_x_122) ;  /* 0x0000006000017945 */ /* 0x000fe20003800000 */
[----:B------:R-:W-:-:S07]  /*5ea0*/  IMAD.MOV.U32 R15, RZ, RZ, -0x1 ;  /* 0xffffffffff0f7424 */ /* 0x000fce00078e00ff */
[----:B------:R-:W-:Y:S05]  /*5eb0*/  WARPSYNC.COLLECTIVE R15, `(.L_x_123) ;  /* 0x000000000f0c7348 */ /* 0x000fea0003c00000 */
[----:B------:R-:W-:Y:S02]  /*5ec0*/  ELECT P6, UR62, PT ;  /* 0x00000000003e782f */ /* 0x000fe400038c0000 */
[----:B------:R-:W-:Y:S01]  /*5ed0*/  MOV R14, UR62 ;  /* 0x0000003e000e7c02 */ /* 0x000fe20008000f00 */
[----:B------:R-:W-:Y:S10]  /*5ee0*/  ENDCOLLECTIVE ;  /* 0x000000000000791b */ /* 0x000ff40003800000 */
.L_x_123:
[----:B------:R-:W-:Y:S05]  /*5ef0*/  BSYNC B1 ;  /* 0x0000000000017941 */ /* 0x000fea0003800000 */
.L_x_122:
[----:B------:R-:W-:Y:S05]  /*5f00*/  BRA `(.L_x_124) ;  /* 0xfffffff000007947 */ /* 0x000fea000383ffff */
.L_x_106:
[----:B-1----:R1:W2:Y:S02]  /*5f10*/  SYNCS.PHASECHK.TRANS64.TRYWAIT P0, [R20+URZ+0x20], R13 ;  /* 0x0000200d140075a7 */ /* 0x0022a4000800017f */
[----:B--2---:R-:W-:Y:S05]  /*5f20*/  @!P0 NANOSLEEP.SYNCS 0x989680 ;  /* 0x009896800000895d */ /* 0x004fea0003900000 */
[----:B------:R-:W2:Y:S02]  /*5f30*/  @!P0 SYNCS.PHASECHK.TRANS64 P0, [R20+URZ+0x20], R13 ;  /* 0x0000200d140085a7 */ /* 0x000ea4000800007f */
[----:B--2---:R-:W-:Y:S05]  /*5f40*/  @!P0 BRA `(.L_x_106) ;  /* 0xfffffffc00f08947 */ /* 0x004fea000383ffff */
[----:B------:R-:W-:Y:S05]  /*5f50*/  BRA `(.L_x_125) ;  /* 0xfffffff0003c7947 */ /* 0x000fea000383ffff */
.L_x_114:
[----:B------:R-:W-:Y:S01]  /*5f60*/  BSSY B0, `(.L_x_126) ;  /* 0x0000006000007945 */ /* 0x000fe20003800000 */
[----:B------:R-:W-:-:S07]  /*5f70*/  IMAD.MOV.U32 R15, RZ, RZ, -0x1 ;  /* 0xffffffffff0f7424 */ /* 0x000fce00078e00ff */
[----:B------:R-:W-:Y:S05]  /*5f80*/  WARPSYNC.COLLECTIVE R15, `(.L_x_127) ;  /* 0x000000000f0c7348 */ /* 0x000fea0003c00000 */
[----:B------:R-:W-:Y:S02]  /*5f90*/  ELECT P6, UR62, PT ;  /* 0x00000000003e782f */ /* 0x000fe400038c0000 */
[----:B------:R-:W-:Y:S01]  /*5fa0*/  MOV R14, UR62 ;  /* 0x0000003e000e7c02 */ /* 0x000fe20008000f00 */
[----:B------:R-:W-:Y:S10]  /*5fb0*/  ENDCOLLECTIVE ;  /* 0x000000000000791b */ /* 0x000ff40003800000 */
.L_x_127:
[----:B------:R-:W-:Y:S05]  /*5fc0*/  BSYNC B0 ;  /* 0x0000000000007941 */ /* 0x000fea0003800000 */
.L_x_126:
[----:B------:R-:W-:Y:S05]  /*5fd0*/  BRA `(.L_x_128) ;  /* 0xfffffff800d07947 */ /* 0x000fea000383ffff */
.L_x_118:
[----:B0-----:R0:W1:Y:S02]  /*5fe0*/  SYNCS.PHASECHK.TRANS64.TRYWAIT P0, [R5+URZ], R2 ;  /* 0x00000002050075a7 */ /* 0x001064000800017f */
[----:B-1----:R-:W-:Y:S05]  /*5ff0*/  @!P0 NANOSLEEP.SYNCS 0x989680 ;  /* 0x009896800000895d */ /* 0x002fea0003900000 */
[----:B------:R-:W1:Y:S02]  /*6000*/  @!P0 SYNCS.PHASECHK.TRANS64 P0, [R5+URZ], R2 ;  /* 0x00000002050085a7 */ /* 0x000e64000800007f */
[----:B-1----:R-:W-:Y:S05]  /*6010*/  @!P0 BRA `(.L_x_118) ;  /* 0xfffffffc00f08947 */ /* 0x002fea000383ffff */
[----:B------:R-:W-:Y:S05]  /*6020*/  BRA `(.L_x_129) ;  /* 0xfffffffc00107947 */ /* 0x000fea000383ffff */
.L_x_119:
[----:B0-----:R0:W1:Y:S02]  /*6030*/  SYNCS.PHASECHK.TRANS64.TRYWAIT P0, [R7+URZ], R4 ;  /* 0x00000004070075a7 */ /* 0x001064000800017f */
[----:B-1----:R-:W-:Y:S05]  /*6040*/  @!P0 NANOSLEEP.SYNCS 0x989680 ;  /* 0x009896800000895d */ /* 0x002fea0003900000 */
[----:B------:R-:W1:Y:S02]  /*6050*/  @!P0 SYNCS.PHASECHK.TRANS64 P0, [R7+URZ], R4 ;  /* 0x00000004070085a7 */ /* 0x000e64000800007f */
[----:B-1----:R-:W-:Y:S05]  /*6060*/  @!P0 BRA `(.L_x_119) ;  /* 0xfffffffc00f08947 */ /* 0x002fea000383ffff */
[----:B------:R-:W-:Y:S05]  /*6070*/  BRA `(.L_x_130) ;  /* 0xfffffffc00207947 */ /* 0x000fea000383ffff */
.L_x_120:
[----:B0-----:R0:W1:Y:S02]  /*6080*/  SYNCS.PHASECHK.TRANS64.TRYWAIT P0, [R6+URZ], R5 ;  /* 0x00000005060075a7 */ /* 0x001064000800017f */
[----:B-1----:R-:W-:Y:S05]  /*6090*/  @!P0 NANOSLEEP.SYNCS 0x989680 ;  /* 0x009896800000895d */ /* 0x002fea0003900000 */
[----:B------:R-:W1:Y:S02]  /*60a0*/  @!P0 SYNCS.PHASECHK.TRANS64 P0, [R6+URZ], R5 ;  /* 0x00000005060085a7 */ /* 0x000e64000800007f */
[----:B-1----:R-:W-:Y:S05]  /*60b0*/  @!P0 BRA `(.L_x_120) ;  /* 0xfffffffc00f08947 */ /* 0x002fea000383ffff */
[----:B------:R-:W-:Y:S05]  /*60c0*/  BRA `(.L_x_131) ;  /* 0xfffffffc00287947 */ /* 0x000fea000383ffff */
.L_x_132:
[----:B------:R-:W-:-:S00]  /*60d0*/  BRA `(.L_x_132) ;  /* 0xfffffffc00fc7947 */ /* 0x000fc0000383ffff */
[----:B------:R-:W-:-:S00]  /*60e0*/  NOP ;  /* 0x0000000000007918 */ /* 0x000fc00000000000 */
        /* <DEDUP_REMOVED lines=9> */
.L_x_133:


//--------------------- .nv.global.init           --------------------------
	.section	.nv.global.init,"aw",@progbits
.nv.global.init:
	.type		$str$22,@object
	.size		$str$22,($str$23 - $str$22)
$str$22:
        /*0000*/ 	.byte	0x6b, 0x5f, 0x74, 0x69, 0x6c, 0x65, 0x5f, 0x63, 0x6f, 0x75, 0x6e, 0x74, 0x20, 0x3e, 0x3d, 0x20
        /*0010*/ 	.byte	0x31, 0x00
	.type		$str$23,@object
	.size		$str$23,(__unnamed_1 - $str$23)
$str$23:
        /*0012*/ 	.byte	0x2f, 0x74, 0x6d, 0x70, 0x2f, 0x63, 0x75, 0x74, 0x6c, 0x61, 0x73, 0x73, 0x5f, 0x73, 0x77, 0x65
        /*0022*/ 	.byte	0x65, 0x70, 0x5f, 0x73, 0x72, 0x63, 0x2f, 0x69, 0x6e, 0x63, 0x6c, 0x75, 0x64, 0x65, 0x2f, 0x63
        /*0032*/ 	.byte	0x75, 0x74, 0x6c, 0x61, 0x73, 0x73, 0x2f, 0x67, 0x65, 0x6d, 0x6d, 0x2f, 0x63, 0x6f, 0x6c, 0x6c
        /*0042*/ 	.byte	0x65, 0x63, 0x74, 0x69, 0x76, 0x65, 0x2f, 0x73, 0x6d, 0x39, 0x30, 0x5f, 0x6d, 0x6d, 0x61, 0x5f
        /*0052*/ 	.byte	0x74, 0x6d, 0x61, 0x5f, 0x67, 0x6d, 0x6d, 0x61, 0x5f, 0x73, 0x73, 0x5f, 0x77, 0x61, 0x72, 0x70
        /*0062*/ 	.byte	0x73, 0x70, 0x65, 0x63, 0x69, 0x61, 0x6c, 0x69, 0x7a, 0x65, 0x64, 0x2e, 0x68, 0x70, 0x70, 0x00
	.type		__unnamed_1,@object
	.size		__unnamed_1,(.L_0 - __unnamed_1)
__unnamed_1:
        /*0072*/ 	.byte	0x76, 0x6f, 0x69, 0x64, 0x20, 0x63, 0x75, 0x74, 0x6c, 0x61, 0x73, 0x73, 0x3a, 0x3a, 0x67, 0x65
        /* <DEDUP_REMOVED lines=176> */
        /*0b82*/ 	.byte	0x74, 0x79, 0x5d, 0x00
.L_0:


//--------------------- .nv.shared._ZN7cutlass13device_kernelINS_4gemm6kernel13GemmUniversalIN4cute5tupleIJiiiiEEENS1_10collective13CollectiveMmaINS1_34MainloopSm90TmaGmmaWarpSpecializedILi4ENS5_IJNS4_1CILi2EEESB_NSA_ILi1EEEEEENS1_35KernelTmaWarpSpecializedCooperativeEEENS5_IJNSA_ILi128EEENSA_ILi64EEESH_EEEfNS5_IJlSC_lEEEfSJ_NS4_8TiledMMAINS4_8MMA_AtomIJNS4_4SM904GMMA29MMA_64x64x8_F32TF32TF32_SS_TNILNSN_7ScaleInE1ELSP_1EEEEEENS4_6LayoutINS5_IJSB_SC_SC_EEENS5_IJSC_NSA_ILi0EEESU_EEEEENS5_IJNS4_10UnderscoreESX_SX_EEEEENS4_23SM90_TMA_LOAD_MULTICASTENS4_14ComposedLayoutINS4_7SwizzleILi3ELi4ELi3EEENS4_18smem_ptr_flag_bitsILi32EEENSS_INS5_IJNSA_ILi8EEENSA_ILi32EEEEEENS5_IJS17_SC_EEEEEEEvNS4_8identityES10_S1B_vS1C_EENS_8epilogue10collective6detail29Sm90TmaWarpSpecializedAdapterINS1F_15DefaultEpilogueIfSJ_SJ_NS1E_6thread17LinearCombinationIfLi1EffLNS1J_9ScaleType4KindE0ELNS_15FloatRoundStyleE2EfEENS1_15EpilogueDefaultEEEEEvvEEEEvNT_6ParamsE --------------------------
	.section	.nv.shared._ZN7cutlass13device_kernelINS_4gemm6kernel13GemmUniversalIN4cute5tupleIJiiiiEEENS1_10collective13CollectiveMmaINS1_34MainloopSm90TmaGmmaWarpSpecializedILi4ENS5_IJNS4_1CILi2EEESB_NSA_ILi1EEEEEENS1_35KernelTmaWarpSpecializedCooperativeEEENS5_IJNSA_ILi128EEENSA_ILi64EEESH_EEEfNS5_IJlSC_lEEEfSJ_NS4_8TiledMMAINS4_8MMA_AtomIJNS4_4SM904GMMA29MMA_64x64x8_F32TF32TF32_SS_TNILNSN_7ScaleInE1ELSP_1EEEEEENS4_6LayoutINS5_IJSB_SC_SC_EEENS5_IJSC_NSA_ILi0EEESU_EEEEENS5_IJNS4_10UnderscoreESX_SX_EEEEENS4_23SM90_TMA_LOAD_MULTICASTENS4_14ComposedLayoutINS4_7SwizzleILi3ELi4ELi3EEENS4_18smem_ptr_flag_bitsILi32EEENSS_INS5_IJNSA_ILi8EEENSA_ILi32EEEEEENS5_IJS17_SC_EEEEEEEvNS4_8identityES10_S1B_vS1C_EENS_8epilogue10collective6detail29Sm90TmaWarpSpecializedAdapterINS1F_15DefaultEpilogueIfSJ_SJ_NS1E_6thread17LinearCombinationIfLi1EffLNS1J_9ScaleType4KindE0ELNS_15FloatRoundStyleE2EfEENS1_15EpilogueDefaultEEEEEvvEEEEvNT_6ParamsE,"aw",@nobits
	.sectionflags	@""
	.align	16
	.zero		1024


//--------------------- .nv.shared.reserved.0     --------------------------
	.section	.nv.shared.reserved.0,"aw",@nobits
	.weak		__nv_reservedSMEM_offset_0_alias
	.size		__nv_reservedSMEM_offset_0_alias, 0, 0
	.other		__nv_reservedSMEM_offset_0_alias,@"STO_CUDA_RESERVED_SHARED STV_DEFAULT"
__nv_reservedSMEM_offset_0_alias:
	.zero		0


//--------------------- .nv.global                --------------------------
	.section	.nv.global,"aw",@nobits
.nv.global:
	.type		_ZN40_INTERNAL_030e5178_4_k_cu_70cd4304_317124cute1_E,@object
	.size		_ZN40_INTERNAL_030e5178_4_k_cu_70cd4304_317124cute1_E,(_ZN40_INTERNAL_030e5178_4_k_cu_70cd4304_317124cuda3std3__45__cpo6cbeginE - _ZN40_INTERNAL_030e5178_4_k_cu_70cd4304_317124cute1_E)
_ZN40_INTERNAL_030e5178_4_k_cu_70cd4304_317124cute1_E:
	.zero		1
	.type		_ZN40_INTERNAL_030e5178_4_k_cu_70cd4304_317124cuda3std3__45__cpo6cbeginE,@object
	.size		_ZN40_INTERNAL_030e5178_4_k_cu_70cd4304_317124cuda3std3__45__cpo6cbeginE,(_ZN40_INTERNAL_030e5178_4_k_cu_70cd4304_317124cuda3std3__48in_placeE - _ZN40_INTERNAL_030e5178_4_k_cu_70cd4304_317124cuda3std3__45__cpo6cbeginE)
_ZN40_INTERNAL_030e5178_4_k_cu_70cd4304_317124cuda3std3__45__cpo6cbeginE:
	.zero		1
	.type		_ZN40_INTERNAL_030e5178_4_k_cu_70cd4304_317124cuda3std3__48in_placeE,@object
	.size		_ZN40_INTERNAL_030e5178_4_k_cu_70cd4304_317124cuda3std3__48in_placeE,(_ZN40_INTERNAL_030e5178_4_k_cu_70cd4304_317124cuda3std6ranges3__45__cpo9iter_moveE - _ZN40_INTERNAL_030e5178_4_k_cu_70cd4304_317124cuda3std3__48in_placeE)
_ZN40_INTERNAL_030e5178_4_k_cu_70cd4304_317124cuda3std3__48in_placeE:
	.zero		1
	.type		_ZN40_INTERNAL_030e5178_4_k_cu_70cd4304_317124cuda3std6ranges3__45__cpo9iter_moveE,@object
	.size		_ZN40_INTERNAL_030e5178_4_k_cu_70cd4304_317124cuda3std6ranges3__45__cpo9iter_moveE,(_ZN40_INTERNAL_030e5178_4_k_cu_70cd4304_317124cuda3std3__45__cpo5beginE - _ZN40_INTERNAL_030e5178_4_k_cu_70cd4304_317124cuda3std6ranges3__45__cpo9iter_moveE)
_ZN40_INTERNAL_030e5178_4_k_cu_70cd4304_317124cuda3std6ranges3__45__cpo9iter_moveE:
	.zero		1
	.type		_ZN40_INTERNAL_030e5178_4_k_cu_70cd4304_317124cuda3std3__45__cpo5beginE,@object
	.size		_ZN40_INTERNAL_030e5178_4_k_cu_70cd4304_317124cuda3std3__45__cpo5beginE,(_ZN40_INTERNAL_030e5178_4_k_cu_70cd4304_317124cuda3std3__442_GLOBAL__N__030e5178_4_k_cu_70cd4304_317126ignoreE - _ZN40_INTERNAL_030e5178_4_k_cu_70cd4304_317124cuda3std3__45__cpo5beginE)
_ZN40_INTERNAL_030e5178_4_k_cu_70cd4304_317124cuda3std3__45__cpo5beginE:
	.zero		1
	.type		_ZN40_INTERNAL_030e5178_4_k_cu_70cd4304_317124cuda3std3__442_GLOBAL__N__030e5178_4_k_cu_70cd4304_317126ignoreE,@object
	.size		_ZN40_INTERNAL_030e5178_4_k_cu_70cd4304_317124cuda3std3__442_GLOBAL__N__030e5178_4_k_cu_70cd4304_317126ignoreE,(_ZN40_INTERNAL_030e5178_4_k_cu_70cd4304_317124cute7productE - _ZN40_INTERNAL_030e5178_4_k_cu_70cd4304_317124cuda3std3__442_GLOBAL__N__030e5178_4_k_cu_70cd4304_317126ignoreE)
_ZN40_INTERNAL_030e5178_4_k_cu_70cd4304_317124cuda3std3__442_GLOBAL__N__030e5178_4_k_cu_70cd4304_317126ignoreE:
	.zero		1
	.type		_ZN40_INTERNAL_030e5178_4_k_cu_70cd4304_317124cute7productE,@object
	.size		_ZN40_INTERNAL_030e5178_4_k_cu_70cd4304_317124cute7productE,(_ZN40_INTERNAL_030e5178_4_k_cu_70cd4304_317124cuda3std3__45__cpo3endE - _ZN40_INTERNAL_030e5178_4_k_cu_70cd4304_317124cute7productE)
_ZN40_INTERNAL_030e5178_4_k_cu_70cd4304_317124cute7productE:
	.zero		1
	.type		_ZN40_INTERNAL_030e5178_4_k_cu_70cd4304_317124cuda3std3__45__cpo3endE,@object
	.size		_ZN40_INTERNAL_030e5178_4_k_cu_70cd4304_317124cuda3std3__45__cpo3endE,(_ZN40_INTERNAL_030e5178_4_k_cu_70cd4304_317124cuda3std3__419piecewise_constructE - _ZN40_INTERNAL_030e5178_4_k_cu_70cd4304_317124cuda3std3__45__cpo3endE)
_ZN40_INTERNAL_030e5178_4_k_cu_70cd4304_317124cuda3std3__45__cpo3endE:
	.zero		1
	.type		_ZN40_INTERNAL_030e5178_4_k_cu_70cd4304_317124cuda3std3__419piecewise_constructE,@object
	.size		_ZN40_INTERNAL_030e5178_4_k_cu_70cd4304_317124cuda3std3__419piecewise_constructE,(_ZN40_INTERNAL_030e5178_4_k_cu_70cd4304_317124cuda3std3__45__cpo4cendE - _ZN40_INTERNAL_030e5178_4_k_cu_70cd4304_317124cuda3std3__419piecewise_constructE)
_ZN40_INTERNAL_030e5178_4_k_cu_70cd4304_317124cuda3std3__419piecewise_constructE:
	.zero		1
	.type		_ZN40_INTERNAL_030e5178_4_k_cu_70cd4304_317124cuda3std3__45__cpo4cendE,@object
	.size		_ZN40_INTERNAL_030e5178_4_k_cu_70cd4304_317124cuda3std3__45__cpo4cendE,(_ZN40_INTERNAL_030e5178_4_k_cu_70cd4304_317124cuda3std6ranges3__45__cpo4swapE - _ZN40_INTERNAL_030e5178_4_k_cu_70cd4304_317124cuda3std3__45__cpo4cendE)
_ZN40_INTERNAL_030e5178_4_k_cu_70cd4304_317124cuda3std3__45__cpo4cendE:
	.zero		1
	.type		_ZN40_INTERNAL_030e5178_4_k_cu_70cd4304_317124cuda3std6ranges3__45__cpo4swapE,@object
	.size		_ZN40_INTERNAL_030e5178_4_k_cu_70cd4304_317124cuda3std6ranges3__45__cpo4swapE,(.L_8 - _ZN40_INTERNAL_030e5178_4_k_cu_70cd4304_317124cuda3std6ranges3__45__cpo4swapE)
_ZN40_INTERNAL_030e5178_4_k_cu_70cd4304_317124cuda3std6ranges3__45__cpo4swapE:
	.zero		1
.L_8:


//--------------------- .nv.constant0._ZN7cutlass13device_kernelINS_4gemm6kernel13GemmUniversalIN4cute5tupleIJiiiiEEENS1_10collective13CollectiveMmaINS1_34MainloopSm90TmaGmmaWarpSpecializedILi4ENS5_IJNS4_1CILi2EEESB_NSA_ILi1EEEEEENS1_35KernelTmaWarpSpecializedCooperativeEEENS5_IJNSA_ILi128EEENSA_ILi64EEESH_EEEfNS5_IJlSC_lEEEfSJ_NS4_8TiledMMAINS4_8MMA_AtomIJNS4_4SM904GMMA29MMA_64x64x8_F32TF32TF32_SS_TNILNSN_7ScaleInE1ELSP_1EEEEEENS4_6LayoutINS5_IJSB_SC_SC_EEENS5_IJSC_NSA_ILi0EEESU_EEEEENS5_IJNS4_10UnderscoreESX_SX_EEEEENS4_23SM90_TMA_LOAD_MULTICASTENS4_14ComposedLayoutINS4_7SwizzleILi3ELi4ELi3EEENS4_18smem_ptr_flag_bitsILi32EEENSS_INS5_IJNSA_ILi8EEENSA_ILi32EEEEEENS5_IJS17_SC_EEEEEEEvNS4_8identityES10_S1B_vS1C_EENS_8epilogue10collective6detail29Sm90TmaWarpSpecializedAdapterINS1F_15DefaultEpilogueIfSJ_SJ_NS1E_6thread17LinearCombinationIfLi1EffLNS1J_9ScaleType4KindE0ELNS_15FloatRoundStyleE2EfEENS1_15EpilogueDefaultEEEEEvvEEEEvNT_6ParamsE --------------------------
	.section	.nv.constant0._ZN7cutlass13device_kernelINS_4gemm6kernel13GemmUniversalIN4cute5tupleIJiiiiEEENS1_10collective13CollectiveMmaINS1_34MainloopSm90TmaGmmaWarpSpecializedILi4ENS5_IJNS4_1CILi2EEESB_NSA_ILi1EEEEEENS1_35KernelTmaWarpSpecializedCooperativeEEENS5_IJNSA_ILi128EEENSA_ILi64EEESH_EEEfNS5_IJlSC_lEEEfSJ_NS4_8TiledMMAINS4_8MMA_AtomIJNS4_4SM904GMMA29MMA_64x64x8_F32TF32TF32_SS_TNILNSN_7ScaleInE1ELSP_1EEEEEENS4_6LayoutINS5_IJSB_SC_SC_EEENS5_IJSC_NSA_ILi0EEESU_EEEEENS5_IJNS4_10UnderscoreESX_SX_EEEEENS4_23SM90_TMA_LOAD_MULTICASTENS4_14ComposedLayoutINS4_7SwizzleILi3ELi4ELi3EEENS4_18smem_ptr_flag_bitsILi32EEENSS_INS5_IJNSA_ILi8EEENSA_ILi32EEEEEENS5_IJS17_SC_EEEEEEEvNS4_8identityES10_S1B_vS1C_EENS_8epilogue10collective6detail29Sm90TmaWarpSpecializedAdapterINS1F_15DefaultEpilogueIfSJ_SJ_NS1E_6thread17LinearCombinationIfLi1EffLNS1J_9ScaleType4KindE0ELNS_15FloatRoundStyleE2EfEENS1_15EpilogueDefaultEEEEEvvEEEEvNT_6ParamsE,"a",@progbits
	.sectionflags	@""
	.align	4
.nv.constant0._ZN7cutlass13device_kernelINS_4gemm6kernel13GemmUniversalIN4cute5tupleIJiiiiEEENS1_10collective13CollectiveMmaINS1_34MainloopSm90TmaGmmaWarpSpecializedILi4ENS5_IJNS4_1CILi2EEESB_NSA_ILi1EEEEEENS1_35KernelTmaWarpSpecializedCooperativeEEENS5_IJNSA_ILi128EEENSA_ILi64EEESH_EEEfNS5_IJlSC_lEEEfSJ_NS4_8TiledMMAINS4_8MMA_AtomIJNS4_4SM904GMMA29MMA_64x64x8_F32TF32TF32_SS_TNILNSN_7ScaleInE1ELSP_1EEEEEENS4_6LayoutINS5_IJSB_SC_SC_EEENS5_IJSC_NSA_ILi0EEESU_EEEEENS5_IJNS4_10UnderscoreESX_SX_EEEEENS4_23SM90_TMA_LOAD_MULTICASTENS4_14ComposedLayoutINS4_7SwizzleILi3ELi4ELi3EEENS4_18smem_ptr_flag_bitsILi32EEENSS_INS5_IJNSA_ILi8EEENSA_ILi32EEEEEENS5_IJS17_SC_EEEEEEEvNS4_8identityES10_S1B_vS1C_EENS_8epilogue10collective6detail29Sm90TmaWarpSpecializedAdapterINS1F_15DefaultEpilogueIfSJ_SJ_NS1E_6thread17LinearCombinationIfLi1EffLNS1J_9ScaleType4KindE0ELNS_15FloatRoundStyleE2EfEENS1_15EpilogueDefaultEEEEEvvEEEEvNT_6ParamsE:
	.zero		1664


//--------------------- SYMBOLS --------------------------

	.type		.nv.reservedSmem.offset0,@object
	.size		.nv.reservedSmem.offset0,0x4
	.type		__assertfail,@function
